//
// Generated by NVIDIA NVVM Compiler
//
// Compiler Build ID: CL-36424714
// Cuda compilation tools, release 13.0, V13.0.88
// Based on NVVM 20.0.0
//

.version 9.0
.target sm_100
.address_size 64

	// .globl	_Z27sgemmLab4RegWarpTilingMatchILi128ELi128ELi16ELi8ELi4ELi8ELi4ELi1ELi4EEviiifPKfS1_fPf
// _ZZ27sgemmLab4RegWarpTilingMatchILi128ELi128ELi16ELi8ELi4ELi8ELi4ELi1ELi4EEviiifPKfS1_fPfE2As has been demoted
// _ZZ27sgemmLab4RegWarpTilingMatchILi128ELi128ELi16ELi8ELi4ELi8ELi4ELi1ELi4EEviiifPKfS1_fPfE2Bs has been demoted

.visible .entry _Z27sgemmLab4RegWarpTilingMatchILi128ELi128ELi16ELi8ELi4ELi8ELi4ELi1ELi4EEviiifPKfS1_fPf(
	.param .u32 _Z27sgemmLab4RegWarpTilingMatchILi128ELi128ELi16ELi8ELi4ELi8ELi4ELi1ELi4EEviiifPKfS1_fPf_param_0,
	.param .u32 _Z27sgemmLab4RegWarpTilingMatchILi128ELi128ELi16ELi8ELi4ELi8ELi4ELi1ELi4EEviiifPKfS1_fPf_param_1,
	.param .u32 _Z27sgemmLab4RegWarpTilingMatchILi128ELi128ELi16ELi8ELi4ELi8ELi4ELi1ELi4EEviiifPKfS1_fPf_param_2,
	.param .f32 _Z27sgemmLab4RegWarpTilingMatchILi128ELi128ELi16ELi8ELi4ELi8ELi4ELi1ELi4EEviiifPKfS1_fPf_param_3,
	.param .u64 .ptr .align 1 _Z27sgemmLab4RegWarpTilingMatchILi128ELi128ELi16ELi8ELi4ELi8ELi4ELi1ELi4EEviiifPKfS1_fPf_param_4,
	.param .u64 .ptr .align 1 _Z27sgemmLab4RegWarpTilingMatchILi128ELi128ELi16ELi8ELi4ELi8ELi4ELi1ELi4EEviiifPKfS1_fPf_param_5,
	.param .f32 _Z27sgemmLab4RegWarpTilingMatchILi128ELi128ELi16ELi8ELi4ELi8ELi4ELi1ELi4EEviiifPKfS1_fPf_param_6,
	.param .u64 .ptr .align 1 _Z27sgemmLab4RegWarpTilingMatchILi128ELi128ELi16ELi8ELi4ELi8ELi4ELi1ELi4EEviiifPKfS1_fPf_param_7
)
.maxntid 128
{
	.reg .pred 	%p<4>;
	.reg .b32 	%r<85>;
	.reg .b32 	%f<1343>;
	.reg .b64 	%rd<68>;
	// demoted variable
	.shared .align 4 .b8 _ZZ27sgemmLab4RegWarpTilingMatchILi128ELi128ELi16ELi8ELi4ELi8ELi4ELi1ELi4EEviiifPKfS1_fPfE2As[8192];
	// demoted variable
	.shared .align 4 .b8 _ZZ27sgemmLab4RegWarpTilingMatchILi128ELi128ELi16ELi8ELi4ELi8ELi4ELi1ELi4EEviiifPKfS1_fPfE2Bs[8192];
	ld.param.u32 	%r20, [_Z27sgemmLab4RegWarpTilingMatchILi128ELi128ELi16ELi8ELi4ELi8ELi4ELi1ELi4EEviiifPKfS1_fPf_param_2];
	ld.param.u64 	%rd10, [_Z27sgemmLab4RegWarpTilingMatchILi128ELi128ELi16ELi8ELi4ELi8ELi4ELi1ELi4EEviiifPKfS1_fPf_param_4];
	ld.param.u64 	%rd11, [_Z27sgemmLab4RegWarpTilingMatchILi128ELi128ELi16ELi8ELi4ELi8ELi4ELi1ELi4EEviiifPKfS1_fPf_param_5];
	cvta.to.global.u64 	%rd1, %rd10;
	cvta.to.global.u64 	%rd2, %rd11;
	mov.u32 	%r1, %tid.x;
	shr.u32 	%r2, %r1, 5;
	and.b32  	%r3, %r2, 1;
	and.b32  	%r4, %r1, 3;
	shr.u32 	%r5, %r1, 2;
	and.b32  	%r6, %r5, 7;
	mov.u32 	%r21, %ctaid.y;
	mov.u32 	%r22, %ctaid.x;
	shl.b32 	%r7, %r21, 7;
	shl.b32 	%r8, %r22, 7;
	setp.lt.s32 	%p1, %r20, 1;
	mov.f32 	%f1215, 0f00000000;
	mov.f32 	%f1216, %f1215;
	mov.f32 	%f1217, %f1215;
	mov.f32 	%f1218, %f1215;
	mov.f32 	%f1219, %f1215;
	mov.f32 	%f1220, %f1215;
	mov.f32 	%f1221, %f1215;
	mov.f32 	%f1222, %f1215;
	mov.f32 	%f1223, %f1215;
	mov.f32 	%f1224, %f1215;
	mov.f32 	%f1225, %f1215;
	mov.f32 	%f1226, %f1215;
	mov.f32 	%f1227, %f1215;
	mov.f32 	%f1228, %f1215;
	mov.f32 	%f1229, %f1215;
	mov.f32 	%f1230, %f1215;
	mov.f32 	%f1231, %f1215;
	mov.f32 	%f1232, %f1215;
	mov.f32 	%f1233, %f1215;
	mov.f32 	%f1234, %f1215;
	mov.f32 	%f1235, %f1215;
	mov.f32 	%f1236, %f1215;
	mov.f32 	%f1237, %f1215;
	mov.f32 	%f1238, %f1215;
	mov.f32 	%f1239, %f1215;
	mov.f32 	%f1240, %f1215;
	mov.f32 	%f1241, %f1215;
	mov.f32 	%f1242, %f1215;
	mov.f32 	%f1243, %f1215;
	mov.f32 	%f1244, %f1215;
	mov.f32 	%f1245, %f1215;
	mov.f32 	%f1246, %f1215;
	mov.f32 	%f1247, %f1215;
	mov.f32 	%f1248, %f1215;
	mov.f32 	%f1249, %f1215;
	mov.f32 	%f1250, %f1215;
	mov.f32 	%f1251, %f1215;
	mov.f32 	%f1252, %f1215;
	mov.f32 	%f1253, %f1215;
	mov.f32 	%f1254, %f1215;
	mov.f32 	%f1255, %f1215;
	mov.f32 	%f1256, %f1215;
	mov.f32 	%f1257, %f1215;
	mov.f32 	%f1258, %f1215;
	mov.f32 	%f1259, %f1215;
	mov.f32 	%f1260, %f1215;
	mov.f32 	%f1261, %f1215;
	mov.f32 	%f1262, %f1215;
	mov.f32 	%f1263, %f1215;
	mov.f32 	%f1264, %f1215;
	mov.f32 	%f1265, %f1215;
	mov.f32 	%f1266, %f1215;
	mov.f32 	%f1267, %f1215;
	mov.f32 	%f1268, %f1215;
	mov.f32 	%f1269, %f1215;
	mov.f32 	%f1270, %f1215;
	mov.f32 	%f1271, %f1215;
	mov.f32 	%f1272, %f1215;
	mov.f32 	%f1273, %f1215;
	mov.f32 	%f1274, %f1215;
	mov.f32 	%f1275, %f1215;
	mov.f32 	%f1276, %f1215;
	mov.f32 	%f1277, %f1215;
	mov.f32 	%f1278, %f1215;
	mov.f32 	%f1279, %f1215;
	mov.f32 	%f1280, %f1215;
	mov.f32 	%f1281, %f1215;
	mov.f32 	%f1282, %f1215;
	mov.f32 	%f1283, %f1215;
	mov.f32 	%f1284, %f1215;
	mov.f32 	%f1285, %f1215;
	mov.f32 	%f1286, %f1215;
	mov.f32 	%f1287, %f1215;
	mov.f32 	%f1288, %f1215;
	mov.f32 	%f1289, %f1215;
	mov.f32 	%f1290, %f1215;
	mov.f32 	%f1291, %f1215;
	mov.f32 	%f1292, %f1215;
	mov.f32 	%f1293, %f1215;
	mov.f32 	%f1294, %f1215;
	mov.f32 	%f1295, %f1215;
	mov.f32 	%f1296, %f1215;
	mov.f32 	%f1297, %f1215;
	mov.f32 	%f1298, %f1215;
	mov.f32 	%f1299, %f1215;
	mov.f32 	%f1300, %f1215;
	mov.f32 	%f1301, %f1215;
	mov.f32 	%f1302, %f1215;
	mov.f32 	%f1303, %f1215;
	mov.f32 	%f1304, %f1215;
	mov.f32 	%f1305, %f1215;
	mov.f32 	%f1306, %f1215;
	mov.f32 	%f1307, %f1215;
	mov.f32 	%f1308, %f1215;
	mov.f32 	%f1309, %f1215;
	mov.f32 	%f1310, %f1215;
	mov.f32 	%f1311, %f1215;
	mov.f32 	%f1312, %f1215;
	mov.f32 	%f1313, %f1215;
	mov.f32 	%f1314, %f1215;
	mov.f32 	%f1315, %f1215;
	mov.f32 	%f1316, %f1215;
	mov.f32 	%f1317, %f1215;
	mov.f32 	%f1318, %f1215;
	mov.f32 	%f1319, %f1215;
	mov.f32 	%f1320, %f1215;
	mov.f32 	%f1321, %f1215;
	mov.f32 	%f1322, %f1215;
	mov.f32 	%f1323, %f1215;
	mov.f32 	%f1324, %f1215;
	mov.f32 	%f1325, %f1215;
	mov.f32 	%f1326, %f1215;
	mov.f32 	%f1327, %f1215;
	mov.f32 	%f1328, %f1215;
	mov.f32 	%f1329, %f1215;
	mov.f32 	%f1330, %f1215;
	mov.f32 	%f1331, %f1215;
	mov.f32 	%f1332, %f1215;
	mov.f32 	%f1333, %f1215;
	mov.f32 	%f1334, %f1215;
	mov.f32 	%f1335, %f1215;
	mov.f32 	%f1336, %f1215;
	mov.f32 	%f1337, %f1215;
	mov.f32 	%f1338, %f1215;
	mov.f32 	%f1339, %f1215;
	mov.f32 	%f1340, %f1215;
	mov.f32 	%f1341, %f1215;
	mov.f32 	%f1342, %f1215;
	@%p1 bra 	$L__BB0_5;
	ld.param.u32 	%r79, [_Z27sgemmLab4RegWarpTilingMatchILi128ELi128ELi16ELi8ELi4ELi8ELi4ELi1ELi4EEviiifPKfS1_fPf_param_1];
	shl.b32 	%r24, %r1, 2;
	and.b32  	%r25, %r24, 124;
	and.b32  	%r26, %r24, 12;
	mad.lo.s32 	%r9, %r5, %r20, %r26;
	shl.b32 	%r27, %r20, 6;
	add.s32 	%r10, %r9, %r27;
	mad.lo.s32 	%r11, %r2, %r79, %r25;
	shl.b32 	%r28, %r79, 3;
	add.s32 	%r12, %r11, %r28;
	and.b32  	%r29, %r24, 256;
	shl.b32 	%r30, %r6, 5;
	or.b32  	%r31, %r29, %r30;
	mov.u32 	%r32, _ZZ27sgemmLab4RegWarpTilingMatchILi128ELi128ELi16ELi8ELi4ELi8ELi4ELi1ELi4EEviiifPKfS1_fPfE2As;
	add.s32 	%r33, %r31, %r32;
	add.s32 	%r13, %r33, 16;
	shl.b32 	%r34, %r3, 8;
	shl.b32 	%r35, %r4, 4;
	or.b32  	%r36, %r34, %r35;
	mov.u32 	%r37, _ZZ27sgemmLab4RegWarpTilingMatchILi128ELi128ELi16ELi8ELi4ELi8ELi4ELi1ELi4EEviiifPKfS1_fPfE2Bs;
	add.s32 	%r14, %r37, %r36;
	mul.wide.u32 	%rd12, %r8, 4;
	add.s64 	%rd67, %rd2, %rd12;
	mul.lo.s32 	%r38, %r20, %r7;
	mul.wide.s32 	%rd13, %r38, 4;
	add.s64 	%rd66, %rd1, %rd13;
	mov.b32 	%r83, 0;
	mov.f32 	%f1215, 0f00000000;
	mul.wide.u32 	%rd14, %r9, 4;
	mul.wide.u32 	%rd18, %r10, 4;
	mul.wide.u32 	%rd22, %r11, 4;
	mul.wide.u32 	%rd26, %r12, 4;
$L__BB0_2:
	ld.param.u32 	%r80, [_Z27sgemmLab4RegWarpTilingMatchILi128ELi128ELi16ELi8ELi4ELi8ELi4ELi1ELi4EEviiifPKfS1_fPf_param_1];
	shl.b32 	%r40, %r80, 2;
	add.s32 	%r41, %r12, %r40;
	add.s32 	%r42, %r11, %r40;
	shl.b32 	%r43, %r20, 5;
	add.s32 	%r44, %r10, %r43;
	add.s32 	%r45, %r9, %r43;
	add.s64 	%rd15, %rd66, %rd14;
	ld.global.v4.f32 	{%f517, %f518, %f519, %f520}, [%rd15];
	shl.b32 	%r46, %r1, 11;
	or.b32  	%r47, %r46, %r1;
	and.b32  	%r48, %r47, 6268;
	mov.u32 	%r49, _ZZ27sgemmLab4RegWarpTilingMatchILi128ELi128ELi16ELi8ELi4ELi8ELi4ELi1ELi4EEviiifPKfS1_fPfE2As;
	add.s32 	%r50, %r49, %r48;
	st.shared.f32 	[%r50], %f517;
	st.shared.f32 	[%r50+512], %f518;
	st.shared.f32 	[%r50+1024], %f519;
	st.shared.f32 	[%r50+1536], %f520;
	mul.wide.u32 	%rd16, %r45, 4;
	add.s64 	%rd17, %rd66, %rd16;
	ld.global.v4.f32 	{%f521, %f522, %f523, %f524}, [%rd17];
	st.shared.f32 	[%r50+128], %f521;
	st.shared.f32 	[%r50+640], %f522;
	st.shared.f32 	[%r50+1152], %f523;
	st.shared.f32 	[%r50+1664], %f524;
	add.s64 	%rd19, %rd66, %rd18;
	ld.global.v4.f32 	{%f525, %f526, %f527, %f528}, [%rd19];
	st.shared.f32 	[%r50+256], %f525;
	st.shared.f32 	[%r50+768], %f526;
	st.shared.f32 	[%r50+1280], %f527;
	st.shared.f32 	[%r50+1792], %f528;
	mul.wide.u32 	%rd20, %r44, 4;
	add.s64 	%rd21, %rd66, %rd20;
	ld.global.v4.f32 	{%f529, %f530, %f531, %f532}, [%rd21];
	st.shared.f32 	[%r50+384], %f529;
	st.shared.f32 	[%r50+896], %f530;
	st.shared.f32 	[%r50+1408], %f531;
	st.shared.f32 	[%r50+1920], %f532;
	add.s64 	%rd23, %rd67, %rd22;
	ld.global.v4.f32 	{%f533, %f534, %f535, %f536}, [%rd23];
	shl.b32 	%r51, %r1, 4;
	mov.u32 	%r52, _ZZ27sgemmLab4RegWarpTilingMatchILi128ELi128ELi16ELi8ELi4ELi8ELi4ELi1ELi4EEviiifPKfS1_fPfE2Bs;
	add.s32 	%r53, %r52, %r51;
	st.shared.v4.f32 	[%r53], {%f533, %f534, %f535, %f536};
	mul.wide.u32 	%rd24, %r42, 4;
	add.s64 	%rd25, %rd67, %rd24;
	ld.global.v4.f32 	{%f537, %f538, %f539, %f540}, [%rd25];
	st.shared.v4.f32 	[%r53+2048], {%f537, %f538, %f539, %f540};
	add.s64 	%rd27, %rd67, %rd26;
	ld.global.v4.f32 	{%f541, %f542, %f543, %f544}, [%rd27];
	st.shared.v4.f32 	[%r53+4096], {%f541, %f542, %f543, %f544};
	mul.wide.u32 	%rd28, %r41, 4;
	add.s64 	%rd29, %rd67, %rd28;
	ld.global.v4.f32 	{%f545, %f546, %f547, %f548}, [%rd29];
	st.shared.v4.f32 	[%r53+6144], {%f545, %f546, %f547, %f548};
	bar.sync 	0;
	mov.b32 	%r84, 128;
$L__BB0_3:
	add.s32 	%r54, %r13, %r84;
	ld.shared.f32 	%f549, [%r54+-144];
	ld.shared.f32 	%f550, [%r54+-140];
	ld.shared.f32 	%f551, [%r54+-136];
	ld.shared.f32 	%f552, [%r54+-132];
	ld.shared.f32 	%f553, [%r54+-128];
	ld.shared.f32 	%f554, [%r54+-124];
	ld.shared.f32 	%f555, [%r54+-120];
	ld.shared.f32 	%f556, [%r54+-116];
	add.s32 	%r55, %r14, %r84;
	ld.shared.f32 	%f557, [%r55+-128];
	ld.shared.f32 	%f558, [%r55+-124];
	ld.shared.f32 	%f559, [%r55+-120];
	ld.shared.f32 	%f560, [%r55+-116];
	ld.shared.f32 	%f561, [%r55+-64];
	ld.shared.f32 	%f562, [%r55+-60];
	ld.shared.f32 	%f563, [%r55+-56];
	ld.shared.f32 	%f564, [%r55+-52];
	ld.shared.f32 	%f565, [%r55];
	ld.shared.f32 	%f566, [%r55+4];
	ld.shared.f32 	%f567, [%r55+8];
	ld.shared.f32 	%f568, [%r55+12];
	ld.shared.f32 	%f569, [%r55+64];
	ld.shared.f32 	%f570, [%r55+68];
	ld.shared.f32 	%f571, [%r55+72];
	ld.shared.f32 	%f572, [%r55+76];
	fma.rn.f32 	%f1342, %f549, %f557, %f1342;
	fma.rn.f32 	%f1341, %f549, %f558, %f1341;
	fma.rn.f32 	%f1340, %f549, %f559, %f1340;
	fma.rn.f32 	%f1339, %f549, %f560, %f1339;
	fma.rn.f32 	%f1326, %f550, %f557, %f1326;
	fma.rn.f32 	%f1325, %f550, %f558, %f1325;
	fma.rn.f32 	%f1324, %f550, %f559, %f1324;
	fma.rn.f32 	%f1323, %f550, %f560, %f1323;
	fma.rn.f32 	%f1310, %f551, %f557, %f1310;
	fma.rn.f32 	%f1309, %f551, %f558, %f1309;
	fma.rn.f32 	%f1308, %f551, %f559, %f1308;
	fma.rn.f32 	%f1307, %f551, %f560, %f1307;
	fma.rn.f32 	%f1294, %f552, %f557, %f1294;
	fma.rn.f32 	%f1293, %f552, %f558, %f1293;
	fma.rn.f32 	%f1292, %f552, %f559, %f1292;
	fma.rn.f32 	%f1291, %f552, %f560, %f1291;
	fma.rn.f32 	%f1278, %f553, %f557, %f1278;
	fma.rn.f32 	%f1277, %f553, %f558, %f1277;
	fma.rn.f32 	%f1276, %f553, %f559, %f1276;
	fma.rn.f32 	%f1275, %f553, %f560, %f1275;
	fma.rn.f32 	%f1262, %f554, %f557, %f1262;
	fma.rn.f32 	%f1261, %f554, %f558, %f1261;
	fma.rn.f32 	%f1260, %f554, %f559, %f1260;
	fma.rn.f32 	%f1259, %f554, %f560, %f1259;
	fma.rn.f32 	%f1246, %f555, %f557, %f1246;
	fma.rn.f32 	%f1245, %f555, %f558, %f1245;
	fma.rn.f32 	%f1244, %f555, %f559, %f1244;
	fma.rn.f32 	%f1243, %f555, %f560, %f1243;
	fma.rn.f32 	%f1230, %f556, %f557, %f1230;
	fma.rn.f32 	%f1229, %f556, %f558, %f1229;
	fma.rn.f32 	%f1228, %f556, %f559, %f1228;
	fma.rn.f32 	%f1227, %f556, %f560, %f1227;
	fma.rn.f32 	%f1338, %f549, %f561, %f1338;
	fma.rn.f32 	%f1337, %f549, %f562, %f1337;
	fma.rn.f32 	%f1336, %f549, %f563, %f1336;
	fma.rn.f32 	%f1335, %f549, %f564, %f1335;
	fma.rn.f32 	%f1322, %f550, %f561, %f1322;
	fma.rn.f32 	%f1321, %f550, %f562, %f1321;
	fma.rn.f32 	%f1320, %f550, %f563, %f1320;
	fma.rn.f32 	%f1319, %f550, %f564, %f1319;
	fma.rn.f32 	%f1306, %f551, %f561, %f1306;
	fma.rn.f32 	%f1305, %f551, %f562, %f1305;
	fma.rn.f32 	%f1304, %f551, %f563, %f1304;
	fma.rn.f32 	%f1303, %f551, %f564, %f1303;
	fma.rn.f32 	%f1290, %f552, %f561, %f1290;
	fma.rn.f32 	%f1289, %f552, %f562, %f1289;
	fma.rn.f32 	%f1288, %f552, %f563, %f1288;
	fma.rn.f32 	%f1287, %f552, %f564, %f1287;
	fma.rn.f32 	%f1274, %f553, %f561, %f1274;
	fma.rn.f32 	%f1273, %f553, %f562, %f1273;
	fma.rn.f32 	%f1272, %f553, %f563, %f1272;
	fma.rn.f32 	%f1271, %f553, %f564, %f1271;
	fma.rn.f32 	%f1258, %f554, %f561, %f1258;
	fma.rn.f32 	%f1257, %f554, %f562, %f1257;
	fma.rn.f32 	%f1256, %f554, %f563, %f1256;
	fma.rn.f32 	%f1255, %f554, %f564, %f1255;
	fma.rn.f32 	%f1242, %f555, %f561, %f1242;
	fma.rn.f32 	%f1241, %f555, %f562, %f1241;
	fma.rn.f32 	%f1240, %f555, %f563, %f1240;
	fma.rn.f32 	%f1239, %f555, %f564, %f1239;
	fma.rn.f32 	%f1226, %f556, %f561, %f1226;
	fma.rn.f32 	%f1225, %f556, %f562, %f1225;
	fma.rn.f32 	%f1224, %f556, %f563, %f1224;
	fma.rn.f32 	%f1223, %f556, %f564, %f1223;
	fma.rn.f32 	%f1334, %f549, %f565, %f1334;
	fma.rn.f32 	%f1333, %f549, %f566, %f1333;
	fma.rn.f32 	%f1332, %f549, %f567, %f1332;
	fma.rn.f32 	%f1331, %f549, %f568, %f1331;
	fma.rn.f32 	%f1318, %f550, %f565, %f1318;
	fma.rn.f32 	%f1317, %f550, %f566, %f1317;
	fma.rn.f32 	%f1316, %f550, %f567, %f1316;
	fma.rn.f32 	%f1315, %f550, %f568, %f1315;
	fma.rn.f32 	%f1302, %f551, %f565, %f1302;
	fma.rn.f32 	%f1301, %f551, %f566, %f1301;
	fma.rn.f32 	%f1300, %f551, %f567, %f1300;
	fma.rn.f32 	%f1299, %f551, %f568, %f1299;
	fma.rn.f32 	%f1286, %f552, %f565, %f1286;
	fma.rn.f32 	%f1285, %f552, %f566, %f1285;
	fma.rn.f32 	%f1284, %f552, %f567, %f1284;
	fma.rn.f32 	%f1283, %f552, %f568, %f1283;
	fma.rn.f32 	%f1270, %f553, %f565, %f1270;
	fma.rn.f32 	%f1269, %f553, %f566, %f1269;
	fma.rn.f32 	%f1268, %f553, %f567, %f1268;
	fma.rn.f32 	%f1267, %f553, %f568, %f1267;
	fma.rn.f32 	%f1254, %f554, %f565, %f1254;
	fma.rn.f32 	%f1253, %f554, %f566, %f1253;
	fma.rn.f32 	%f1252, %f554, %f567, %f1252;
	fma.rn.f32 	%f1251, %f554, %f568, %f1251;
	fma.rn.f32 	%f1238, %f555, %f565, %f1238;
	fma.rn.f32 	%f1237, %f555, %f566, %f1237;
	fma.rn.f32 	%f1236, %f555, %f567, %f1236;
	fma.rn.f32 	%f1235, %f555, %f568, %f1235;
	fma.rn.f32 	%f1222, %f556, %f565, %f1222;
	fma.rn.f32 	%f1221, %f556, %f566, %f1221;
	fma.rn.f32 	%f1220, %f556, %f567, %f1220;
	fma.rn.f32 	%f1219, %f556, %f568, %f1219;
	fma.rn.f32 	%f1330, %f549, %f569, %f1330;
	fma.rn.f32 	%f1329, %f549, %f570, %f1329;
	fma.rn.f32 	%f1328, %f549, %f571, %f1328;
	fma.rn.f32 	%f1327, %f549, %f572, %f1327;
	fma.rn.f32 	%f1314, %f550, %f569, %f1314;
	fma.rn.f32 	%f1313, %f550, %f570, %f1313;
	fma.rn.f32 	%f1312, %f550, %f571, %f1312;
	fma.rn.f32 	%f1311, %f550, %f572, %f1311;
	fma.rn.f32 	%f1298, %f551, %f569, %f1298;
	fma.rn.f32 	%f1297, %f551, %f570, %f1297;
	fma.rn.f32 	%f1296, %f551, %f571, %f1296;
	fma.rn.f32 	%f1295, %f551, %f572, %f1295;
	fma.rn.f32 	%f1282, %f552, %f569, %f1282;
	fma.rn.f32 	%f1281, %f552, %f570, %f1281;
	fma.rn.f32 	%f1280, %f552, %f571, %f1280;
	fma.rn.f32 	%f1279, %f552, %f572, %f1279;
	fma.rn.f32 	%f1266, %f553, %f569, %f1266;
	fma.rn.f32 	%f1265, %f553, %f570, %f1265;
	fma.rn.f32 	%f1264, %f553, %f571, %f1264;
	fma.rn.f32 	%f1263, %f553, %f572, %f1263;
	fma.rn.f32 	%f1250, %f554, %f569, %f1250;
	fma.rn.f32 	%f1249, %f554, %f570, %f1249;
	fma.rn.f32 	%f1248, %f554, %f571, %f1248;
	fma.rn.f32 	%f1247, %f554, %f572, %f1247;
	fma.rn.f32 	%f1234, %f555, %f569, %f1234;
	fma.rn.f32 	%f1233, %f555, %f570, %f1233;
	fma.rn.f32 	%f1232, %f555, %f571, %f1232;
	fma.rn.f32 	%f1231, %f555, %f572, %f1231;
	fma.rn.f32 	%f1218, %f556, %f569, %f1218;
	fma.rn.f32 	%f1217, %f556, %f570, %f1217;
	fma.rn.f32 	%f1216, %f556, %f571, %f1216;
	fma.rn.f32 	%f1215, %f556, %f572, %f1215;
	add.s32 	%r84, %r84, 512;
	setp.ne.s32 	%p2, %r84, 8320;
	@%p2 bra 	$L__BB0_3;
	ld.param.u32 	%r81, [_Z27sgemmLab4RegWarpTilingMatchILi128ELi128ELi16ELi8ELi4ELi8ELi4ELi1ELi4EEviiifPKfS1_fPf_param_1];
	shl.b32 	%r56, %r81, 4;
	bar.sync 	0;
	add.s64 	%rd66, %rd66, 64;
	mul.wide.s32 	%rd30, %r56, 4;
	add.s64 	%rd67, %rd67, %rd30;
	add.s32 	%r83, %r83, 16;
	setp.lt.s32 	%p3, %r83, %r20;
	@%p3 bra 	$L__BB0_2;
$L__BB0_5:
	ld.param.u64 	%rd65, [_Z27sgemmLab4RegWarpTilingMatchILi128ELi128ELi16ELi8ELi4ELi8ELi4ELi1ELi4EEviiifPKfS1_fPf_param_7];
	ld.param.f32 	%f958, [_Z27sgemmLab4RegWarpTilingMatchILi128ELi128ELi16ELi8ELi4ELi8ELi4ELi1ELi4EEviiifPKfS1_fPf_param_6];
	ld.param.f32 	%f957, [_Z27sgemmLab4RegWarpTilingMatchILi128ELi128ELi16ELi8ELi4ELi8ELi4ELi1ELi4EEviiifPKfS1_fPf_param_3];
	ld.param.u32 	%r82, [_Z27sgemmLab4RegWarpTilingMatchILi128ELi128ELi16ELi8ELi4ELi8ELi4ELi1ELi4EEviiifPKfS1_fPf_param_1];
	mov.u32 	%r57, %ctaid.y;
	mul.lo.s32 	%r58, %r57, %r82;
	shl.b32 	%r59, %r58, 7;
	mov.u32 	%r60, %ctaid.x;
	shl.b32 	%r61, %r60, 7;
	add.s32 	%r62, %r59, %r61;
	cvt.s64.s32 	%rd31, %r62;
	cvta.to.global.u64 	%rd32, %rd65;
	shl.b32 	%r63, %r1, 1;
	and.b32  	%r64, %r63, 56;
	and.b32  	%r65, %r1, 64;
	or.b32  	%r66, %r64, %r65;
	and.b32  	%r67, %r63, 64;
	shl.b32 	%r68, %r1, 2;
	and.b32  	%r69, %r68, 12;
	or.b32  	%r70, %r67, %r69;
	mad.lo.s32 	%r71, %r66, %r82, %r70;
	cvt.s64.s32 	%rd33, %r71;
	add.s64 	%rd34, %rd33, %rd31;
	shl.b64 	%rd35, %rd34, 2;
	add.s64 	%rd36, %rd32, %rd35;
	ld.global.v4.f32 	{%f573, %f574, %f575, %f576}, [%rd36];
	mul.f32 	%f577, %f958, %f573;
	fma.rn.f32 	%f578, %f957, %f1342, %f577;
	mul.f32 	%f579, %f958, %f574;
	fma.rn.f32 	%f580, %f957, %f1341, %f579;
	mul.f32 	%f581, %f958, %f575;
	fma.rn.f32 	%f582, %f957, %f1340, %f581;
	mul.f32 	%f583, %f958, %f576;
	fma.rn.f32 	%f584, %f957, %f1339, %f583;
	st.global.v4.f32 	[%rd36], {%f578, %f580, %f582, %f584};
	add.s32 	%r72, %r71, %r82;
	cvt.s64.s32 	%rd37, %r72;
	add.s64 	%rd38, %rd37, %rd31;
	shl.b64 	%rd39, %rd38, 2;
	add.s64 	%rd40, %rd32, %rd39;
	ld.global.v4.f32 	{%f585, %f586, %f587, %f588}, [%rd40];
	mul.f32 	%f589, %f958, %f585;
	fma.rn.f32 	%f590, %f957, %f1326, %f589;
	mul.f32 	%f591, %f958, %f586;
	fma.rn.f32 	%f592, %f957, %f1325, %f591;
	mul.f32 	%f593, %f958, %f587;
	fma.rn.f32 	%f594, %f957, %f1324, %f593;
	mul.f32 	%f595, %f958, %f588;
	fma.rn.f32 	%f596, %f957, %f1323, %f595;
	st.global.v4.f32 	[%rd40], {%f590, %f592, %f594, %f596};
	add.s32 	%r73, %r72, %r82;
	cvt.s64.s32 	%rd41, %r73;
	add.s64 	%rd42, %rd41, %rd31;
	shl.b64 	%rd43, %rd42, 2;
	add.s64 	%rd44, %rd32, %rd43;
	ld.global.v4.f32 	{%f597, %f598, %f599, %f600}, [%rd44];
	mul.f32 	%f601, %f958, %f597;
	fma.rn.f32 	%f602, %f957, %f1310, %f601;
	mul.f32 	%f603, %f958, %f598;
	fma.rn.f32 	%f604, %f957, %f1309, %f603;
	mul.f32 	%f605, %f958, %f599;
	fma.rn.f32 	%f606, %f957, %f1308, %f605;
	mul.f32 	%f607, %f958, %f600;
	fma.rn.f32 	%f608, %f957, %f1307, %f607;
	st.global.v4.f32 	[%rd44], {%f602, %f604, %f606, %f608};
	add.s32 	%r74, %r73, %r82;
	cvt.s64.s32 	%rd45, %r74;
	add.s64 	%rd46, %rd45, %rd31;
	shl.b64 	%rd47, %rd46, 2;
	add.s64 	%rd48, %rd32, %rd47;
	ld.global.v4.f32 	{%f609, %f610, %f611, %f612}, [%rd48];
	mul.f32 	%f613, %f958, %f609;
	fma.rn.f32 	%f614, %f957, %f1294, %f613;
	mul.f32 	%f615, %f958, %f610;
	fma.rn.f32 	%f616, %f957, %f1293, %f615;
	mul.f32 	%f617, %f958, %f611;
	fma.rn.f32 	%f618, %f957, %f1292, %f617;
	mul.f32 	%f619, %f958, %f612;
	fma.rn.f32 	%f620, %f957, %f1291, %f619;
	st.global.v4.f32 	[%rd48], {%f614, %f616, %f618, %f620};
	add.s32 	%r75, %r74, %r82;
	cvt.s64.s32 	%rd49, %r75;
	add.s64 	%rd50, %rd49, %rd31;
	shl.b64 	%rd51, %rd50, 2;
	add.s64 	%rd52, %rd32, %rd51;
	ld.global.v4.f32 	{%f621, %f622, %f623, %f624}, [%rd52];
	mul.f32 	%f625, %f958, %f621;
	fma.rn.f32 	%f626, %f957, %f1278, %f625;
	mul.f32 	%f627, %f958, %f622;
	fma.rn.f32 	%f628, %f957, %f1277, %f627;
	mul.f32 	%f629, %f958, %f623;
	fma.rn.f32 	%f630, %f957, %f1276, %f629;
	mul.f32 	%f631, %f958, %f624;
	fma.rn.f32 	%f632, %f957, %f1275, %f631;
	st.global.v4.f32 	[%rd52], {%f626, %f628, %f630, %f632};
	add.s32 	%r76, %r75, %r82;
	cvt.s64.s32 	%rd53, %r76;
	add.s64 	%rd54, %rd53, %rd31;
	shl.b64 	%rd55, %rd54, 2;
	add.s64 	%rd56, %rd32, %rd55;
	ld.global.v4.f32 	{%f633, %f634, %f635, %f636}, [%rd56];
	mul.f32 	%f637, %f958, %f633;
	fma.rn.f32 	%f638, %f957, %f1262, %f637;
	mul.f32 	%f639, %f958, %f634;
	fma.rn.f32 	%f640, %f957, %f1261, %f639;
	mul.f32 	%f641, %f958, %f635;
	fma.rn.f32 	%f642, %f957, %f1260, %f641;
	mul.f32 	%f643, %f958, %f636;
	fma.rn.f32 	%f644, %f957, %f1259, %f643;
	st.global.v4.f32 	[%rd56], {%f638, %f640, %f642, %f644};
	add.s32 	%r77, %r76, %r82;
	cvt.s64.s32 	%rd57, %r77;
	add.s64 	%rd58, %rd57, %rd31;
	shl.b64 	%rd59, %rd58, 2;
	add.s64 	%rd60, %rd32, %rd59;
	ld.global.v4.f32 	{%f645, %f646, %f647, %f648}, [%rd60];
	mul.f32 	%f649, %f958, %f645;
	fma.rn.f32 	%f650, %f957, %f1246, %f649;
	mul.f32 	%f651, %f958, %f646;
	fma.rn.f32 	%f652, %f957, %f1245, %f651;
	mul.f32 	%f653, %f958, %f647;
	fma.rn.f32 	%f654, %f957, %f1244, %f653;
	mul.f32 	%f655, %f958, %f648;
	fma.rn.f32 	%f656, %f957, %f1243, %f655;
	st.global.v4.f32 	[%rd60], {%f650, %f652, %f654, %f656};
	add.s32 	%r78, %r77, %r82;
	cvt.s64.s32 	%rd61, %r78;
	add.s64 	%rd62, %rd61, %rd31;
	shl.b64 	%rd63, %rd62, 2;
	add.s64 	%rd64, %rd32, %rd63;
	ld.global.v4.f32 	{%f657, %f658, %f659, %f660}, [%rd64];
	mul.f32 	%f661, %f958, %f657;
	fma.rn.f32 	%f662, %f957, %f1230, %f661;
	mul.f32 	%f663, %f958, %f658;
	fma.rn.f32 	%f664, %f957, %f1229, %f663;
	mul.f32 	%f665, %f958, %f659;
	fma.rn.f32 	%f666, %f957, %f1228, %f665;
	mul.f32 	%f667, %f958, %f660;
	fma.rn.f32 	%f668, %f957, %f1227, %f667;
	st.global.v4.f32 	[%rd64], {%f662, %f664, %f666, %f668};
	ld.global.v4.f32 	{%f669, %f670, %f671, %f672}, [%rd36+64];
	mul.f32 	%f673, %f958, %f669;
	fma.rn.f32 	%f674, %f957, %f1338, %f673;
	mul.f32 	%f675, %f958, %f670;
	fma.rn.f32 	%f676, %f957, %f1337, %f675;
	mul.f32 	%f677, %f958, %f671;
	fma.rn.f32 	%f678, %f957, %f1336, %f677;
	mul.f32 	%f679, %f958, %f672;
	fma.rn.f32 	%f680, %f957, %f1335, %f679;
	st.global.v4.f32 	[%rd36+64], {%f674, %f676, %f678, %f680};
	ld.global.v4.f32 	{%f681, %f682, %f683, %f684}, [%rd40+64];
	mul.f32 	%f685, %f958, %f681;
	fma.rn.f32 	%f686, %f957, %f1322, %f685;
	mul.f32 	%f687, %f958, %f682;
	fma.rn.f32 	%f688, %f957, %f1321, %f687;
	mul.f32 	%f689, %f958, %f683;
	fma.rn.f32 	%f690, %f957, %f1320, %f689;
	mul.f32 	%f691, %f958, %f684;
	fma.rn.f32 	%f692, %f957, %f1319, %f691;
	st.global.v4.f32 	[%rd40+64], {%f686, %f688, %f690, %f692};
	ld.global.v4.f32 	{%f693, %f694, %f695, %f696}, [%rd44+64];
	mul.f32 	%f697, %f958, %f693;
	fma.rn.f32 	%f698, %f957, %f1306, %f697;
	mul.f32 	%f699, %f958, %f694;
	fma.rn.f32 	%f700, %f957, %f1305, %f699;
	mul.f32 	%f701, %f958, %f695;
	fma.rn.f32 	%f702, %f957, %f1304, %f701;
	mul.f32 	%f703, %f958, %f696;
	fma.rn.f32 	%f704, %f957, %f1303, %f703;
	st.global.v4.f32 	[%rd44+64], {%f698, %f700, %f702, %f704};
	ld.global.v4.f32 	{%f705, %f706, %f707, %f708}, [%rd48+64];
	mul.f32 	%f709, %f958, %f705;
	fma.rn.f32 	%f710, %f957, %f1290, %f709;
	mul.f32 	%f711, %f958, %f706;
	fma.rn.f32 	%f712, %f957, %f1289, %f711;
	mul.f32 	%f713, %f958, %f707;
	fma.rn.f32 	%f714, %f957, %f1288, %f713;
	mul.f32 	%f715, %f958, %f708;
	fma.rn.f32 	%f716, %f957, %f1287, %f715;
	st.global.v4.f32 	[%rd48+64], {%f710, %f712, %f714, %f716};
	ld.global.v4.f32 	{%f717, %f718, %f719, %f720}, [%rd52+64];
	mul.f32 	%f721, %f958, %f717;
	fma.rn.f32 	%f722, %f957, %f1274, %f721;
	mul.f32 	%f723, %f958, %f718;
	fma.rn.f32 	%f724, %f957, %f1273, %f723;
	mul.f32 	%f725, %f958, %f719;
	fma.rn.f32 	%f726, %f957, %f1272, %f725;
	mul.f32 	%f727, %f958, %f720;
	fma.rn.f32 	%f728, %f957, %f1271, %f727;
	st.global.v4.f32 	[%rd52+64], {%f722, %f724, %f726, %f728};
	ld.global.v4.f32 	{%f729, %f730, %f731, %f732}, [%rd56+64];
	mul.f32 	%f733, %f958, %f729;
	fma.rn.f32 	%f734, %f957, %f1258, %f733;
	mul.f32 	%f735, %f958, %f730;
	fma.rn.f32 	%f736, %f957, %f1257, %f735;
	mul.f32 	%f737, %f958, %f731;
	fma.rn.f32 	%f738, %f957, %f1256, %f737;
	mul.f32 	%f739, %f958, %f732;
	fma.rn.f32 	%f740, %f957, %f1255, %f739;
	st.global.v4.f32 	[%rd56+64], {%f734, %f736, %f738, %f740};
	ld.global.v4.f32 	{%f741, %f742, %f743, %f744}, [%rd60+64];
	mul.f32 	%f745, %f958, %f741;
	fma.rn.f32 	%f746, %f957, %f1242, %f745;
	mul.f32 	%f747, %f958, %f742;
	fma.rn.f32 	%f748, %f957, %f1241, %f747;
	mul.f32 	%f749, %f958, %f743;
	fma.rn.f32 	%f750, %f957, %f1240, %f749;
	mul.f32 	%f751, %f958, %f744;
	fma.rn.f32 	%f752, %f957, %f1239, %f751;
	st.global.v4.f32 	[%rd60+64], {%f746, %f748, %f750, %f752};
	ld.global.v4.f32 	{%f753, %f754, %f755, %f756}, [%rd64+64];
	mul.f32 	%f757, %f958, %f753;
	fma.rn.f32 	%f758, %f957, %f1226, %f757;
	mul.f32 	%f759, %f958, %f754;
	fma.rn.f32 	%f760, %f957, %f1225, %f759;
	mul.f32 	%f761, %f958, %f755;
	fma.rn.f32 	%f762, %f957, %f1224, %f761;
	mul.f32 	%f763, %f958, %f756;
	fma.rn.f32 	%f764, %f957, %f1223, %f763;
	st.global.v4.f32 	[%rd64+64], {%f758, %f760, %f762, %f764};
	ld.global.v4.f32 	{%f765, %f766, %f767, %f768}, [%rd36+128];
	mul.f32 	%f769, %f958, %f765;
	fma.rn.f32 	%f770, %f957, %f1334, %f769;
	mul.f32 	%f771, %f958, %f766;
	fma.rn.f32 	%f772, %f957, %f1333, %f771;
	mul.f32 	%f773, %f958, %f767;
	fma.rn.f32 	%f774, %f957, %f1332, %f773;
	mul.f32 	%f775, %f958, %f768;
	fma.rn.f32 	%f776, %f957, %f1331, %f775;
	st.global.v4.f32 	[%rd36+128], {%f770, %f772, %f774, %f776};
	ld.global.v4.f32 	{%f777, %f778, %f779, %f780}, [%rd40+128];
	mul.f32 	%f781, %f958, %f777;
	fma.rn.f32 	%f782, %f957, %f1318, %f781;
	mul.f32 	%f783, %f958, %f778;
	fma.rn.f32 	%f784, %f957, %f1317, %f783;
	mul.f32 	%f785, %f958, %f779;
	fma.rn.f32 	%f786, %f957, %f1316, %f785;
	mul.f32 	%f787, %f958, %f780;
	fma.rn.f32 	%f788, %f957, %f1315, %f787;
	st.global.v4.f32 	[%rd40+128], {%f782, %f784, %f786, %f788};
	ld.global.v4.f32 	{%f789, %f790, %f791, %f792}, [%rd44+128];
	mul.f32 	%f793, %f958, %f789;
	fma.rn.f32 	%f794, %f957, %f1302, %f793;
	mul.f32 	%f795, %f958, %f790;
	fma.rn.f32 	%f796, %f957, %f1301, %f795;
	mul.f32 	%f797, %f958, %f791;
	fma.rn.f32 	%f798, %f957, %f1300, %f797;
	mul.f32 	%f799, %f958, %f792;
	fma.rn.f32 	%f800, %f957, %f1299, %f799;
	st.global.v4.f32 	[%rd44+128], {%f794, %f796, %f798, %f800};
	ld.global.v4.f32 	{%f801, %f802, %f803, %f804}, [%rd48+128];
	mul.f32 	%f805, %f958, %f801;
	fma.rn.f32 	%f806, %f957, %f1286, %f805;
	mul.f32 	%f807, %f958, %f802;
	fma.rn.f32 	%f808, %f957, %f1285, %f807;
	mul.f32 	%f809, %f958, %f803;
	fma.rn.f32 	%f810, %f957, %f1284, %f809;
	mul.f32 	%f811, %f958, %f804;
	fma.rn.f32 	%f812, %f957, %f1283, %f811;
	st.global.v4.f32 	[%rd48+128], {%f806, %f808, %f810, %f812};
	ld.global.v4.f32 	{%f813, %f814, %f815, %f816}, [%rd52+128];
	mul.f32 	%f817, %f958, %f813;
	fma.rn.f32 	%f818, %f957, %f1270, %f817;
	mul.f32 	%f819, %f958, %f814;
	fma.rn.f32 	%f820, %f957, %f1269, %f819;
	mul.f32 	%f821, %f958, %f815;
	fma.rn.f32 	%f822, %f957, %f1268, %f821;
	mul.f32 	%f823, %f958, %f816;
	fma.rn.f32 	%f824, %f957, %f1267, %f823;
	st.global.v4.f32 	[%rd52+128], {%f818, %f820, %f822, %f824};
	ld.global.v4.f32 	{%f825, %f826, %f827, %f828}, [%rd56+128];
	mul.f32 	%f829, %f958, %f825;
	fma.rn.f32 	%f830, %f957, %f1254, %f829;
	mul.f32 	%f831, %f958, %f826;
	fma.rn.f32 	%f832, %f957, %f1253, %f831;
	mul.f32 	%f833, %f958, %f827;
	fma.rn.f32 	%f834, %f957, %f1252, %f833;
	mul.f32 	%f835, %f958, %f828;
	fma.rn.f32 	%f836, %f957, %f1251, %f835;
	st.global.v4.f32 	[%rd56+128], {%f830, %f832, %f834, %f836};
	ld.global.v4.f32 	{%f837, %f838, %f839, %f840}, [%rd60+128];
	mul.f32 	%f841, %f958, %f837;
	fma.rn.f32 	%f842, %f957, %f1238, %f841;
	mul.f32 	%f843, %f958, %f838;
	fma.rn.f32 	%f844, %f957, %f1237, %f843;
	mul.f32 	%f845, %f958, %f839;
	fma.rn.f32 	%f846, %f957, %f1236, %f845;
	mul.f32 	%f847, %f958, %f840;
	fma.rn.f32 	%f848, %f957, %f1235, %f847;
	st.global.v4.f32 	[%rd60+128], {%f842, %f844, %f846, %f848};
	ld.global.v4.f32 	{%f849, %f850, %f851, %f852}, [%rd64+128];
	mul.f32 	%f853, %f958, %f849;
	fma.rn.f32 	%f854, %f957, %f1222, %f853;
	mul.f32 	%f855, %f958, %f850;
	fma.rn.f32 	%f856, %f957, %f1221, %f855;
	mul.f32 	%f857, %f958, %f851;
	fma.rn.f32 	%f858, %f957, %f1220, %f857;
	mul.f32 	%f859, %f958, %f852;
	fma.rn.f32 	%f860, %f957, %f1219, %f859;
	st.global.v4.f32 	[%rd64+128], {%f854, %f856, %f858, %f860};
	ld.global.v4.f32 	{%f861, %f862, %f863, %f864}, [%rd36+192];
	mul.f32 	%f865, %f958, %f861;
	fma.rn.f32 	%f866, %f957, %f1330, %f865;
	mul.f32 	%f867, %f958, %f862;
	fma.rn.f32 	%f868, %f957, %f1329, %f867;
	mul.f32 	%f869, %f958, %f863;
	fma.rn.f32 	%f870, %f957, %f1328, %f869;
	mul.f32 	%f871, %f958, %f864;
	fma.rn.f32 	%f872, %f957, %f1327, %f871;
	st.global.v4.f32 	[%rd36+192], {%f866, %f868, %f870, %f872};
	ld.global.v4.f32 	{%f873, %f874, %f875, %f876}, [%rd40+192];
	mul.f32 	%f877, %f958, %f873;
	fma.rn.f32 	%f878, %f957, %f1314, %f877;
	mul.f32 	%f879, %f958, %f874;
	fma.rn.f32 	%f880, %f957, %f1313, %f879;
	mul.f32 	%f881, %f958, %f875;
	fma.rn.f32 	%f882, %f957, %f1312, %f881;
	mul.f32 	%f883, %f958, %f876;
	fma.rn.f32 	%f884, %f957, %f1311, %f883;
	st.global.v4.f32 	[%rd40+192], {%f878, %f880, %f882, %f884};
	ld.global.v4.f32 	{%f885, %f886, %f887, %f888}, [%rd44+192];
	mul.f32 	%f889, %f958, %f885;
	fma.rn.f32 	%f890, %f957, %f1298, %f889;
	mul.f32 	%f891, %f958, %f886;
	fma.rn.f32 	%f892, %f957, %f1297, %f891;
	mul.f32 	%f893, %f958, %f887;
	fma.rn.f32 	%f894, %f957, %f1296, %f893;
	mul.f32 	%f895, %f958, %f888;
	fma.rn.f32 	%f896, %f957, %f1295, %f895;
	st.global.v4.f32 	[%rd44+192], {%f890, %f892, %f894, %f896};
	ld.global.v4.f32 	{%f897, %f898, %f899, %f900}, [%rd48+192];
	mul.f32 	%f901, %f958, %f897;
	fma.rn.f32 	%f902, %f957, %f1282, %f901;
	mul.f32 	%f903, %f958, %f898;
	fma.rn.f32 	%f904, %f957, %f1281, %f903;
	mul.f32 	%f905, %f958, %f899;
	fma.rn.f32 	%f906, %f957, %f1280, %f905;
	mul.f32 	%f907, %f958, %f900;
	fma.rn.f32 	%f908, %f957, %f1279, %f907;
	st.global.v4.f32 	[%rd48+192], {%f902, %f904, %f906, %f908};
	ld.global.v4.f32 	{%f909, %f910, %f911, %f912}, [%rd52+192];
	mul.f32 	%f913, %f958, %f909;
	fma.rn.f32 	%f914, %f957, %f1266, %f913;
	mul.f32 	%f915, %f958, %f910;
	fma.rn.f32 	%f916, %f957, %f1265, %f915;
	mul.f32 	%f917, %f958, %f911;
	fma.rn.f32 	%f918, %f957, %f1264, %f917;
	mul.f32 	%f919, %f958, %f912;
	fma.rn.f32 	%f920, %f957, %f1263, %f919;
	st.global.v4.f32 	[%rd52+192], {%f914, %f916, %f918, %f920};
	ld.global.v4.f32 	{%f921, %f922, %f923, %f924}, [%rd56+192];
	mul.f32 	%f925, %f958, %f921;
	fma.rn.f32 	%f926, %f957, %f1250, %f925;
	mul.f32 	%f927, %f958, %f922;
	fma.rn.f32 	%f928, %f957, %f1249, %f927;
	mul.f32 	%f929, %f958, %f923;
	fma.rn.f32 	%f930, %f957, %f1248, %f929;
	mul.f32 	%f931, %f958, %f924;
	fma.rn.f32 	%f932, %f957, %f1247, %f931;
	st.global.v4.f32 	[%rd56+192], {%f926, %f928, %f930, %f932};
	ld.global.v4.f32 	{%f933, %f934, %f935, %f936}, [%rd60+192];
	mul.f32 	%f937, %f958, %f933;
	fma.rn.f32 	%f938, %f957, %f1234, %f937;
	mul.f32 	%f939, %f958, %f934;
	fma.rn.f32 	%f940, %f957, %f1233, %f939;
	mul.f32 	%f941, %f958, %f935;
	fma.rn.f32 	%f942, %f957, %f1232, %f941;
	mul.f32 	%f943, %f958, %f936;
	fma.rn.f32 	%f944, %f957, %f1231, %f943;
	st.global.v4.f32 	[%rd60+192], {%f938, %f940, %f942, %f944};
	ld.global.v4.f32 	{%f945, %f946, %f947, %f948}, [%rd64+192];
	mul.f32 	%f949, %f958, %f945;
	fma.rn.f32 	%f950, %f957, %f1218, %f949;
	mul.f32 	%f951, %f958, %f946;
	fma.rn.f32 	%f952, %f957, %f1217, %f951;
	mul.f32 	%f953, %f958, %f947;
	fma.rn.f32 	%f954, %f957, %f1216, %f953;
	mul.f32 	%f955, %f958, %f948;
	fma.rn.f32 	%f956, %f957, %f1215, %f955;
	st.global.v4.f32 	[%rd64+192], {%f950, %f952, %f954, %f956};
	ret;

}


// ===== COMPILED SASS (sm_100) =====

	.target	sm_100

	.elftype	@"ET_EXEC"


//--------------------- .note.nv.tkinfo           --------------------------
	.section	.note.nv.tkinfo,"",@"SHT_NOTE"
	.sectionflags	@"SHF_NOTE_NV_TKINFO"
	.tkinfo
        /*0018*/ 	.word	0x00000002
        /*0030*/ 	.string	""
        /*0030*/ 	.string	"ptxas"
        /*0030*/ 	.string	"Cuda compilation tools, release 13.0, V13.0.88"
        /*0030*/ 	.string	"Build cuda_13.0.r13.0/compiler.36424714_0"
        /*0030*/ 	.string	"-arch sm_100 -m 64 "



//--------------------- .note.nv.cuinfo           --------------------------
	.section	.note.nv.cuinfo,"",@"SHT_NOTE"
	.sectionflags	@"SHF_NOTE_NV_CUINFO"
        /*0018*/ 	.short	0x0002
        /*001a*/ 	.short	0x0064
        /*001c*/ 	.short	0x0082
	.zero		2


//--------------------- .nv.info                  --------------------------
	.section	.nv.info,"",@"SHT_CUDA_INFO"
	.align	4


	//----- nvinfo : EIATTR_REGCOUNT
	.align		4
        /*0000*/ 	.byte	0x04, 0x2f
        /*0002*/ 	.short	(.L_1 - .L_0)
	.align		4
.L_0:
        /*0004*/ 	.word	index@(_Z27sgemmLab4RegWarpTilingMatchILi128ELi128ELi16ELi8ELi4ELi8ELi4ELi1ELi4EEviiifPKfS1_fPf)
        /*0008*/ 	.word	0x000000a6


	//----- nvinfo : EIATTR_FRAME_SIZE
	.align		4
.L_1:
        /*000c*/ 	.byte	0x04, 0x11
        /*000e*/ 	.short	(.L_3 - .L_2)
	.align		4
.L_2:
        /*0010*/ 	.word	index@(_Z27sgemmLab4RegWarpTilingMatchILi128ELi128ELi16ELi8ELi4ELi8ELi4ELi1ELi4EEviiifPKfS1_fPf)
        /*0014*/ 	.word	0x00000000


	//----- nvinfo : EIATTR_MIN_STACK_SIZE
	.align		4
.L_3:
        /*0018*/ 	.byte	0x04, 0x12
        /*001a*/ 	.short	(.L_5 - .L_4)
	.align		4
.L_4:
        /*001c*/ 	.word	index@(_Z27sgemmLab4RegWarpTilingMatchILi128ELi128ELi16ELi8ELi4ELi8ELi4ELi1ELi4EEviiifPKfS1_fPf)
        /*0020*/ 	.word	0x00000000
.L_5:


//--------------------- .nv.compat                --------------------------
	.section	.nv.compat,"",@"SHT_CUDA_COMPAT_INFO"
	.align	4
        /*0000*/ 	.byte	0x02, 0x09, 0x00, 0x00, 0x02, 0x02, 0x01, 0x00, 0x02, 0x05, 0x05, 0x00, 0x03, 0x07, 0x01, 0x01
        /*0010*/ 	.byte	0x02, 0x03, 0x00, 0x00, 0x02, 0x06, 0x01, 0x00, 0x04, 0x0b, 0x08, 0x00, 0x09, 0x00, 0x00, 0x00
        /*0020*/ 	.byte	0x00, 0x00, 0x00, 0x00


//--------------------- .nv.info._Z27sgemmLab4RegWarpTilingMatchILi128ELi128ELi16ELi8ELi4ELi8ELi4ELi1ELi4EEviiifPKfS1_fPf --------------------------
	.section	.nv.info._Z27sgemmLab4RegWarpTilingMatchILi128ELi128ELi16ELi8ELi4ELi8ELi4ELi1ELi4EEviiifPKfS1_fPf,"",@"SHT_CUDA_INFO"
	.sectionflags	@""
	.align	4


	//----- nvinfo : EIATTR_CUDA_API_VERSION
	.align		4
        /*0000*/ 	.byte	0x04, 0x37
        /*0002*/ 	.short	(.L_7 - .L_6)
.L_6:
        /*0004*/ 	.word	0x00000082


	//----- nvinfo : EIATTR_KPARAM_INFO
	.align		4
.L_7:
        /*0008*/ 	.byte	0x04, 0x17
        /*000a*/ 	.short	(.L_9 - .L_8)
.L_8:
        /*000c*/ 	.word	0x00000000
        /*0010*/ 	.short	0x0007
        /*0012*/ 	.short	0x0028
        /*0014*/ 	.byte	0x00, 0xf5, 0x21, 0x00


	//----- nvinfo : EIATTR_KPARAM_INFO
	.align		4
.L_9:
        /*0018*/ 	.byte	0x04, 0x17
        /*001a*/ 	.short	(.L_11 - .L_10)
.L_10:
        /*001c*/ 	.word	0x00000000
        /*0020*/ 	.short	0x0006
        /*0022*/ 	.short	0x0020
        /*0024*/ 	.byte	0x00, 0xf0, 0x11, 0x00


	//----- nvinfo : EIATTR_KPARAM_INFO
	.align		4
.L_11:
        /*0028*/ 	.byte	0x04, 0x17
        /*002a*/ 	.short	(.L_13 - .L_12)
.L_12:
        /*002c*/ 	.word	0x00000000
        /*0030*/ 	.short	0x0005
        /*0032*/ 	.short	0x0018
        /*0034*/ 	.byte	0x00, 0xf5, 0x21, 0x00


	//----- nvinfo : EIATTR_KPARAM_INFO
	.align		4
.L_13:
        /*0038*/ 	.byte	0x04, 0x17
        /*003a*/ 	.short	(.L_15 - .L_14)
.L_14:
        /*003c*/ 	.word	0x00000000
        /*0040*/ 	.short	0x0004
        /*0042*/ 	.short	0x0010
        /*0044*/ 	.byte	0x00, 0xf5, 0x21, 0x00


	//----- nvinfo : EIATTR_KPARAM_INFO
	.align		4
.L_15:
        /*0048*/ 	.byte	0x04, 0x17
        /*004a*/ 	.short	(.L_17 - .L_16)
.L_16:
        /*004c*/ 	.word	0x00000000
        /*0050*/ 	.short	0x0003
        /*0052*/ 	.short	0x000c
        /*0054*/ 	.byte	0x00, 0xf0, 0x11, 0x00


	//----- nvinfo : EIATTR_KPARAM_INFO
	.align		4
.L_17:
        /*0058*/ 	.byte	0x04, 0x17
        /*005a*/ 	.short	(.L_19 - .L_18)
.L_18:
        /*005c*/ 	.word	0x00000000
        /*0060*/ 	.short	0x0002
        /*0062*/ 	.short	0x0008
        /*0064*/ 	.byte	0x00, 0xf0, 0x11, 0x00


	//----- nvinfo : EIATTR_KPARAM_INFO
	.align		4
.L_19:
        /*0068*/ 	.byte	0x04, 0x17
        /*006a*/ 	.short	(.L_21 - .L_20)
.L_20:
        /*006c*/ 	.word	0x00000000
        /*0070*/ 	.short	0x0001
        /*0072*/ 	.short	0x0004
        /*0074*/ 	.byte	0x00, 0xf0, 0x11, 0x00


	//----- nvinfo : EIATTR_KPARAM_INFO
	.align		4
.L_21:
        /*0078*/ 	.byte	0x04, 0x17
        /*007a*/ 	.short	(.L_23 - .L_22)
.L_22:
        /*007c*/ 	.word	0x00000000
        /*0080*/ 	.short	0x0000
        /*0082*/ 	.short	0x0000
        /*0084*/ 	.byte	0x00, 0xf0, 0x11, 0x00


	//----- nvinfo : EIATTR_SPARSE_MMA_MASK
	.align		4
.L_23:
        /*0088*/ 	.byte	0x03, 0x50
        /*008a*/ 	.short	0x0000


	//----- nvinfo : EIATTR_MAXREG_COUNT
	.align		4
        /*008c*/ 	.byte	0x03, 0x1b
        /*008e*/ 	.short	0x00ff


	//----- nvinfo : EIATTR_NUM_BARRIERS
	.align		4
        /*0090*/ 	.byte	0x02, 0x4c
        /*0092*/ 	.byte	0x01
	.zero		1


	//----- nvinfo : EIATTR_MERCURY_ISA_VERSION
	.align		4
        /*0094*/ 	.byte	0x03, 0x5f
        /*0096*/ 	.short	0x0101


	//----- nvinfo : EIATTR_VRC_CTA_INIT_COUNT
	.align		4
        /*0098*/ 	.byte	0x02, 0x4a
	.zero		1
	.zero		1


	//----- nvinfo : EIATTR_EXIT_INSTR_OFFSETS
	.align		4
        /*009c*/ 	.byte	0x04, 0x1c
        /*009e*/ 	.short	(.L_25 - .L_24)


	//   ....[0]....
.L_24:
        /*00a0*/ 	.word	0x00002a80


	//----- nvinfo : EIATTR_MAX_THREADS
	.align		4
.L_25:
        /*00a4*/ 	.byte	0x04, 0x05
        /*00a6*/ 	.short	(.L_27 - .L_26)
.L_26:
        /*00a8*/ 	.word	0x00000080
        /*00ac*/ 	.word	0x00000001
        /*00b0*/ 	.word	0x00000001


	//----- nvinfo : EIATTR_CBANK_PARAM_SIZE
	.align		4
.L_27:
        /*00b4*/ 	.byte	0x03, 0x19
        /*00b6*/ 	.short	0x0030


	//----- nvinfo : EIATTR_PARAM_CBANK
	.align		4
        /*00b8*/ 	.byte	0x04, 0x0a
        /*00ba*/ 	.short	(.L_29 - .L_28)
	.align		4
.L_28:
        /*00bc*/ 	.word	index@(.nv.constant0._Z27sgemmLab4RegWarpTilingMatchILi128ELi128ELi16ELi8ELi4ELi8ELi4ELi1ELi4EEviiifPKfS1_fPf)
        /*00c0*/ 	.short	0x0380
        /*00c2*/ 	.short	0x0030


	//----- nvinfo : EIATTR_SW_WAR
	.align		4
.L_29:
        /*00c4*/ 	.byte	0x04, 0x36
        /*00c6*/ 	.short	(.L_31 - .L_30)
.L_30:
        /*00c8*/ 	.word	0x00000008
.L_31:


//--------------------- .nv.callgraph             --------------------------
	.section	.nv.callgraph,"",@"SHT_CUDA_CALLGRAPH"
	.align	4
	.sectionentsize	8
	.align		4
        /*0000*/ 	.word	0x00000000
	.align		4
        /*0004*/ 	.word	0xffffffff
	.align		4
        /*0008*/ 	.word	0x00000000
	.align		4
        /*000c*/ 	.word	0xfffffffe
	.align		4
        /*0010*/ 	.word	0x00000000
	.align		4
        /*0014*/ 	.word	0xfffffffd
	.align		4
        /*0018*/ 	.word	0x00000000
	.align		4
        /*001c*/ 	.word	0xfffffffc


//--------------------- .text._Z27sgemmLab4RegWarpTilingMatchILi128ELi128ELi16ELi8ELi4ELi8ELi4ELi1ELi4EEviiifPKfS1_fPf --------------------------
	.section	.text._Z27sgemmLab4RegWarpTilingMatchILi128ELi128ELi16ELi8ELi4ELi8ELi4ELi1ELi4EEviiifPKfS1_fPf,"ax",@progbits
	.align	128
        .global         _Z27sgemmLab4RegWarpTilingMatchILi128ELi128ELi16ELi8ELi4ELi8ELi4ELi1ELi4EEviiifPKfS1_fPf
        .type           _Z27sgemmLab4RegWarpTilingMatchILi128ELi128ELi16ELi8ELi4ELi8ELi4ELi1ELi4EEviiifPKfS1_fPf,@function
        .size           _Z27sgemmLab4RegWarpTilingMatchILi128ELi128ELi16ELi8ELi4ELi8ELi4ELi1ELi4EEviiifPKfS1_fPf,(.L_x_4 - _Z27sgemmLab4RegWarpTilingMatchILi128ELi128ELi16ELi8ELi4ELi8ELi4ELi1ELi4EEviiifPKfS1_fPf)
        .other          _Z27sgemmLab4RegWarpTilingMatchILi128ELi128ELi16ELi8ELi4ELi8ELi4ELi1ELi4EEviiifPKfS1_fPf,@"STO_CUDA_ENTRY STV_DEFAULT"
_Z27sgemmLab4RegWarpTilingMatchILi128ELi128ELi16ELi8ELi4ELi8ELi4ELi1ELi4EEviiifPKfS1_fPf:
.text._Z27sgemmLab4RegWarpTilingMatchILi128ELi128ELi16ELi8ELi4ELi8ELi4ELi1ELi4EEviiifPKfS1_fPf:
[----:B------:R-:W-:Y:S08]  /*0000*/  LDC R1, c[0x0][0x37c] ;  /* 0x0000df00ff017b82 */ /* 0x000ff00000000800 */
[----:B------:R-:W0:Y:S01]  /*0010*/  LDC R155, c[0x0][0x388] ;  /* 0x0000e200ff9b7b82 */ /* 0x000e220000000800 */
[----:B------:R-:W1:Y:S01]  /*0020*/  S2R R150, SR_TID.X ;  /* 0x0000000000967919 */ /* 0x000e620000002100 */
[----:B------:R-:W2:Y:S01]  /*0030*/  LDCU.64 UR8, c[0x0][0x358] ;  /* 0x00006b00ff0877ac */ /* 0x000ea20008000a00 */
[----:B------:R-:W-:Y:S01]  /*0040*/  HFMA2 R0, -RZ, RZ, 0, 0 ;  /* 0x00000000ff007431 */ /* 0x000fe200000001ff */
[----:B------:R-:W-:-:S02]  /*0050*/  CS2R R60, SRZ ;  /* 0x00000000003c7805 */ /* 0x000fc4000001ff00 */
[----:B------:R-:W-:Y:S02]  /*0060*/  CS2R R2, SRZ ;  /* 0x0000000000027805 */ /* 0x000fe4000001ff00 */
[----:B------:R-:W-:Y:S02]  /*0070*/  CS2R R34, SRZ ;  /* 0x0000000000227805 */ /* 0x000fe4000001ff00 */
[----:B------:R-:W-:Y:S02]  /*0080*/  CS2R R32, SRZ ;  /* 0x0000000000207805 */ /* 0x000fe4000001ff00 */
[----:B------:R-:W-:Y:S02]  /*0090*/  CS2R R84, SRZ ;  /* 0x0000000000547805 */ /* 0x000fe4000001ff00 */
[----:B------:R-:W-:Y:S02]  /*00a0*/  CS2R R86, SRZ ;  /* 0x0000000000567805 */ /* 0x000fe4000001ff00 */
        /* <DEDUP_REMOVED lines=14> */
[----:B0-----:R-:W-:Y:S02]  /*0190*/  ISETP.GE.AND P0, PT, R155, 0x1, PT ;  /* 0x000000019b00780c */ /* 0x001fe40003f06270 */
        /* <DEDUP_REMOVED lines=43> */
[----:B------:R-:W-:Y:S01]  /*0450*/  MOV R148, RZ ;  /* 0x000000ff00947202 */ /* 0x000fe20000000f00 */
[----:B-12---:R-:W-:Y:S06]  /*0460*/  @!P0 BRA `(.L_x_0) ;  /* 0x0000000c00a88947 */ /* 0x006fec0003800000 */
[----:B------:R-:W0:Y:S01]  /*0470*/  S2UR UR4, SR_CTAID.Y ;  /* 0x00000000000479c3 */ /* 0x000e220000002600 */
[----:B------:R-:W1:Y:S01]  /*0480*/  S2R R44, SR_CTAID.X ;  /* 0x00000000002c7919 */ /* 0x000e620000002500 */
[----:B------:R-:W-:Y:S02]  /*0490*/  SHF.R.U32.HI R156, RZ, 0x2, R150 ;  /* 0x00000002ff9c7819 */ /* 0x000fe40000011696 */
[----:B------:R-:W-:Y:S02]  /*04a0*/  SHF.L.U32 R40, R150, 0x2, RZ ;  /* 0x0000000296287819 */ /* 0x000fe400000006ff */
[----:B------:R-:W-:Y:S02]  /*04b0*/  LOP3.LUT R39, R156, 0x7, RZ, 0xc0, !PT ;  /* 0x000000079c277812 */ /* 0x000fe400078ec0ff */
[----:B------:R-:W2:Y:S01]  /*04c0*/  LDC.64 R36, c[0x0][0x390] ;  /* 0x0000e400ff247b82 */ /* 0x000ea20000000a00 */
[C---:B------:R-:W-:Y:S02]  /*04d0*/  LOP3.LUT R42, R40.reuse, 0x100, RZ, 0xc0, !PT ;  /* 0x00000100282a7812 */ /* 0x040fe400078ec0ff */
[----:B------:R-:W-:-:S02]  /*04e0*/  LOP3.LUT R41, R40, 0xc, RZ, 0xc0, !PT ;  /* 0x0000000c28297812 */ /* 0x000fc400078ec0ff */
[----:B------:R-:W-:Y:S02]  /*04f0*/  LEA R42, R39, R42, 0x5 ;  /* 0x0000002a272a7211 */ /* 0x000fe400078e28ff */
[----:B------:R-:W-:Y:S01]  /*0500*/  SHF.L.U32 R43, R150, 0x4, RZ ;  /* 0x00000004962b7819 */ /* 0x000fe200000006ff */
[----:B------:R-:W3:Y:S01]  /*0510*/  S2UR UR6, SR_CgaCtaId ;  /* 0x00000000000679c3 */ /* 0x000ee20000008800 */
[----:B------:R-:W-:Y:S01]  /*0520*/  SHF.R.U32.HI R154, RZ, 0x5, R150 ;  /* 0x00000005ff9a7819 */ /* 0x000fe20000011696 */
[----:B------:R-:W-:Y:S01]  /*0530*/  IMAD R156, R156, R155, R41 ;  /* 0x0000009b9c9c7224 */ /* 0x000fe200078e0229 */
[----:B------:R-:W-:Y:S02]  /*0540*/  LOP3.LUT R41, R40, 0x7c, RZ, 0xc0, !PT ;  /* 0x0000007c28297812 */ /* 0x000fe400078ec0ff */
[----:B------:R-:W-:Y:S02]  /*0550*/  LOP3.LUT R43, R43, 0x30, RZ, 0xe2, !PT ;  /* 0x000000302b2b7812 */ /* 0x000fe400078ee2ff */
[----:B------:R-:W-:Y:S01]  /*0560*/  LOP3.LUT R38, R154, 0x1, RZ, 0xc0, !PT ;  /* 0x000000019a267812 */ /* 0x000fe200078ec0ff */
[----:B------:R-:W4:Y:S01]  /*0570*/  LDC R153, c[0x0][0x384] ;  /* 0x0000e100ff997b82 */ /* 0x000f220000000800 */
[----:B0-----:R-:W-:Y:S01]  /*0580*/  USHF.L.U32 UR4, UR4, 0x7, URZ ;  /* 0x0000000704047899 */ /* 0x001fe200080006ff */
[----:B------:R-:W-:-:S02]  /*0590*/  MOV R60, RZ ;  /* 0x000000ff003c7202 */ /* 0x000fc40000000f00 */
[----:B------:R-:W-:-:S03]  /*05a0*/  LEA R38, R38, R43, 0x8 ;  /* 0x0000002b26267211 */ /* 0x000fc600078e40ff */
[C---:B------:R-:W-:Y:S01]  /*05b0*/  IMAD R39, R155.reuse, UR4, RZ ;  /* 0x000000049b277c24 */ /* 0x040fe2000f8e02ff */
[----:B------:R-:W0:Y:S01]  /*05c0*/  LDC.64 R162, c[0x0][0x398] ;  /* 0x0000e600ffa27b82 */ /* 0x000e220000000a00 */
[----:B------:R-:W-:Y:S01]  /*05d0*/  UMOV UR4, 0x400 ;  /* 0x0000040000047882 */ /* 0x000fe20000000000 */
[----:B------:R-:W-:Y:S01]  /*05e0*/  LEA R155, R155, R156, 0x6 ;  /* 0x0000009c9b9b7211 */ /* 0x000fe200078e30ff */
[----:B------:R-:W-:Y:S01]  /*05f0*/  UIADD3 UR5, UPT, UPT, UR4, 0x2000, URZ ;  /* 0x0000200004057890 */ /* 0x000fe2000fffe0ff */
[----:B--2---:R-:W-:Y:S01]  /*0600*/  IMAD.WIDE R36, R39, 0x4, R36 ;  /* 0x0000000427247825 */ /* 0x004fe200078e0224 */
[----:B-1----:R-:W-:Y:S02]  /*0610*/  SHF.L.U32 R39, R44, 0x7, RZ ;  /* 0x000000072c277819 */ /* 0x002fe400000006ff */
[----:B---3--:R-:W-:Y:S01]  /*0620*/  ULEA UR5, UR6, UR5, 0x18 ;  /* 0x0000000506057291 */ /* 0x008fe2000f8ec0ff */
[----:B------:R-:W-:Y:S01]  /*0630*/  MOV R160, R36 ;  /* 0x0000002400a07202 */ /* 0x000fe20000000f00 */
[----:B------:R-:W-:Y:S01]  /*0640*/  ULEA UR4, UR6, UR4, 0x18 ;  /* 0x0000000406047291 */ /* 0x000fe2000f8ec0ff */
[----:B------:R-:W-:-:S03]  /*0650*/  MOV R161, R37 ;  /* 0x0000002500a17202 */ /* 0x000fc60000000f00 */
[----:B------:R-:W-:Y:S01]  /*0660*/  IADD3 R151, PT, PT, R38, UR5, RZ ;  /* 0x0000000526977c10 */ /* 0x000fe2000fffe0ff */
[----:B----4-:R-:W-:Y:S01]  /*0670*/  IMAD R154, R154, R153, R41 ;  /* 0x000000999a9a7224 */ /* 0x010fe200078e0229 */
[----:B------:R-:W-:Y:S01]  /*0680*/  IADD3 R152, PT, PT, R42, UR4, RZ ;  /* 0x000000042a987c10 */ /* 0x000fe2000fffe0ff */
[----:B------:R-:W-:-:S03]  /*0690*/  UMOV UR4, URZ ;  /* 0x000000ff00047c82 */ /* 0x000fc60008000000 */
[----:B------:R-:W-:Y:S01]  /*06a0*/  LEA R153, R153, R154, 0x3 ;  /* 0x0000009a99997211 */ /* 0x000fe200078e18ff */
[----:B0-----:R-:W-:-:S07]  /*06b0*/  IMAD.WIDE.U32 R162, R39, 0x4, R162 ;  /* 0x0000000427a27825 */ /* 0x001fce00078e00a2 */
.L_x_2:
[----:B------:R-:W0:Y:S01]  /*06c0*/  LDC R157, c[0x0][0x388] ;  /* 0x0000e200ff9d7b82 */ /* 0x000e220000000800 */
[----:B------:R-:W-:-:S04]  /*06d0*/  IMAD.WIDE.U32 R40, R156, 0x4, R160 ;  /* 0x000000049c287825 */ /* 0x000fc800078e00a0 */
[----:B------:R-:W-:Y:S02]  /*06e0*/  IMAD.WIDE.U32 R48, R155, 0x4, R160 ;  /* 0x000000049b307825 */ /* 0x000fe400078e00a0 */
[----:B------:R-:W2:Y:S01]  /*06f0*/  LDG.E.128 R40, desc[UR8][R40.64] ;  /* 0x0000000828287981 */ /* 0x000ea2000c1e1d00 */
[----:B------:R-:W1:Y:S03]  /*0700*/  S2UR UR6, SR_CgaCtaId ;  /* 0x00000000000679c3 */ /* 0x000e660000008800 */
[----:B------:R-:W3:Y:S05]  /*0710*/  LDG.E.128 R48, desc[UR8][R48.64] ;  /* 0x0000000830307981 */ /* 0x000eea000c1e1d00 */
[----:B------:R-:W4:Y:S01]  /*0720*/  LDC R149, c[0x0][0x384] ;  /* 0x0000e100ff957b82 */ /* 0x000f220000000800 */
[----:B0-----:R-:W-:-:S05]  /*0730*/  LEA R45, R157, R156, 0x5 ;  /* 0x0000009c9d2d7211 */ /* 0x001fca00078e28ff */
[----:B------:R-:W-:-:S06]  /*0740*/  IMAD.WIDE.U32 R44, R45, 0x4, R160 ;  /* 0x000000042d2c7825 */ /* 0x000fcc00078e00a0 */
[----:B------:R-:W5:Y:S01]  /*0750*/  LDG.E.128 R44, desc[UR8][R44.64] ;  /* 0x000000082c2c7981 */ /* 0x000f62000c1e1d00 */
[----:B------:R-:W-:Y:S01]  /*0760*/  UMOV UR5, 0x400 ;  /* 0x0000040000057882 */ /* 0x000fe20000000000 */
[----:B------:R-:W-:Y:S01]  /*0770*/  LEA R37, R157, R155, 0x5 ;  /* 0x0000009b9d257211 */ /* 0x000fe200078e28ff */
[----:B-1----:R-:W-:Y:S01]  /*0780*/  ULEA UR7, UR6, UR5, 0x18 ;  /* 0x0000000506077291 */ /* 0x002fe2000f8ec0ff */
[----:B------:R-:W-:Y:S02]  /*0790*/  SHF.L.U32 R53, R150, 0xb, RZ ;  /* 0x0000000b96357819 */ /* 0x000fe400000006ff */
[----:B----4-:R-:W-:Y:S01]  /*07a0*/  LEA R55, R149, R154, 0x2 ;  /* 0x0000009a95377211 */ /* 0x010fe200078e10ff */
[----:B------:R-:W-:Y:S01]  /*07b0*/  IMAD.WIDE.U32 R36, R37, 0x4, R160 ;  /* 0x0000000425247825 */ /* 0x000fe200078e00a0 */
[----:B------:R-:W-:Y:S02]  /*07c0*/  LOP3.LUT R158, R53, 0x187c, R150, 0xc8, !PT ;  /* 0x0000187c359e7812 */ /* 0x000fe400078ec896 */
[----:B------:R-:W-:-:S03]  /*07d0*/  LEA R53, R149, R153, 0x2 ;  /* 0x0000009995357211 */ /* 0x000fc600078e10ff */
[----:B------:R-:W4:Y:S02]  /*07e0*/  LDG.E.128 R36, desc[UR8][R36.64] ;  /* 0x0000000824247981 */ /* 0x000f24000c1e1d00 */
[--C-:B------:R-:W-:Y:S02]  /*07f0*/  IMAD.WIDE.U32 R52, R53, 0x4, R162.reuse ;  /* 0x0000000435347825 */ /* 0x100fe400078e00a2 */
[----:B--2---:R-:W-:Y:S04]  /*0800*/  STS [R158+UR7], R40 ;  /* 0x000000289e007988 */ /* 0x004fe80008000807 */
[----:B------:R0:W-:Y:S04]  /*0810*/  STS [R158+UR7+0x200], R41 ;  /* 0x000200299e007988 */ /* 0x0001e80008000807 */
[----:B---3--:R-:W-:Y:S04]  /*0820*/  STS [R158+UR7+0x100], R48 ;  /* 0x000100309e007988 */ /* 0x008fe80008000807 */
[----:B------:R1:W-:Y:S01]  /*0830*/  STS [R158+UR7+0x300], R49 ;  /* 0x000300319e007988 */ /* 0x0003e20008000807 */
[----:B0-----:R-:W-:-:S03]  /*0840*/  IMAD.WIDE.U32 R40, R154, 0x4, R162 ;  /* 0x000000049a287825 */ /* 0x001fc600078e00a2 */
[----:B------:R-:W-:Y:S01]  /*0850*/  STS [R158+UR7+0x400], R42 ;  /* 0x0004002a9e007988 */ /* 0x000fe20008000807 */
[----:B-1----:R-:W-:-:S03]  /*0860*/  IMAD.WIDE.U32 R48, R153, 0x4, R162 ;  /* 0x0000000499307825 */ /* 0x002fc600078e00a2 */
[----:B-----5:R-:W-:Y:S04]  /*0870*/  STS [R158+UR7+0x80], R44 ;  /* 0x0000802c9e007988 */ /* 0x020fe80008000807 */
[----:B------:R0:W-:Y:S04]  /*0880*/  STS [R158+UR7+0x280], R45 ;  /* 0x0002802d9e007988 */ /* 0x0001e80008000807 */
[----:B------:R1:W-:Y:S01]  /*0890*/  STS [R158+UR7+0x600], R43 ;  /* 0x0006002b9e007988 */ /* 0x0003e20008000807 */
[----:B0-----:R-:W-:-:S03]  /*08a0*/  IMAD.WIDE.U32 R44, R55, 0x4, R162 ;  /* 0x00000004372c7825 */ /* 0x001fc600078e00a2 */
[----:B------:R-:W-:Y:S04]  /*08b0*/  STS [R158+UR7+0x480], R46 ;  /* 0x0004802e9e007988 */ /* 0x000fe80008000807 */
[----:B------:R0:W-:Y:S04]  /*08c0*/  STS [R158+UR7+0x680], R47 ;  /* 0x0006802f9e007988 */ /* 0x0001e80008000807 */
[----:B------:R-:W-:Y:S04]  /*08d0*/  STS [R158+UR7+0x500], R50 ;  /* 0x000500329e007988 */ /* 0x000fe80008000807 */
[----:B------:R2:W-:Y:S04]  /*08e0*/  STS [R158+UR7+0x700], R51 ;  /* 0x000700339e007988 */ /* 0x0005e80008000807 */
[----:B-1----:R-:W3:Y:S04]  /*08f0*/  LDG.E.128 R40, desc[UR8][R40.64] ;  /* 0x0000000828287981 */ /* 0x002ee8000c1e1d00 */
[----:B0-----:R-:W5:Y:S04]  /*0900*/  LDG.E.128 R44, desc[UR8][R44.64] ;  /* 0x000000082c2c7981 */ /* 0x001f68000c1e1d00 */
[----:B--2---:R-:W2:Y:S04]  /*0910*/  LDG.E.128 R48, desc[UR8][R48.64] ;  /* 0x0000000830307981 */ /* 0x004ea8000c1e1d00 */
[----:B------:R-:W2:Y:S01]  /*0920*/  LDG.E.128 R52, desc[UR8][R52.64] ;  /* 0x0000000834347981 */ /* 0x000ea2000c1e1d00 */
[----:B------:R-:W-:-:S04]  /*0930*/  UIADD3 UR5, UPT, UPT, UR5, 0x2000, URZ ;  /* 0x0000200005057890 */ /* 0x000fc8000fffe0ff */
[----:B------:R-:W-:Y:S01]  /*0940*/  ULEA UR5, UR6, UR5, 0x18 ;  /* 0x0000000506057291 */ /* 0x000fe2000f8ec0ff */
[----:B----4-:R0:W-:Y:S04]  /*0950*/  STS [R158+UR7+0x180], R36 ;  /* 0x000180249e007988 */ /* 0x0101e80008000807 */
[----:B------:R1:W-:Y:S01]  /*0960*/  STS [R158+UR7+0x380], R37 ;  /* 0x000380259e007988 */ /* 0x0003e20008000807 */
[----:B0-----:R-:W-:-:S03]  /*0970*/  LEA R36, R150, UR5, 0x4 ;  /* 0x0000000596247c11 */ /* 0x001fc6000f8e20ff */
[----:B------:R1:W-:Y:S04]  /*0980*/  STS [R158+UR7+0x580], R38 ;  /* 0x000580269e007988 */ /* 0x0003e80008000807 */
[----:B------:R1:W-:Y:S01]  /*0990*/  STS [R158+UR7+0x780], R39 ;  /* 0x000780279e007988 */ /* 0x0003e20008000807 */
[----:B------:R-:W-:Y:S01]  /*09a0*/  UIADD3 UR4, UPT, UPT, UR4, 0x10, URZ ;  /* 0x0000001004047890 */ /* 0x000fe2000fffe0ff */
[----:B------:R-:W-:-:S05]  /*09b0*/  UMOV UR5, 0x80 ;  /* 0x0000008000057882 */ /* 0x000fca0000000000 */
[----:B------:R-:W-:Y:S01]  /*09c0*/  ISETP.LE.AND P1, PT, R157, UR4, PT ;  /* 0x000000049d007c0c */ /* 0x000fe2000bf23270 */
[----:B---3--:R1:W-:Y:S04]  /*09d0*/  STS.128 [R36], R40 ;  /* 0x0000002824007388 */ /* 0x0083e80000000c00 */
[----:B-----5:R1:W-:Y:S04]  /*09e0*/  STS.128 [R36+0x800], R44 ;  /* 0x0008002c24007388 */ /* 0x0203e80000000c00 */
[----:B--2---:R1:W-:Y:S04]  /*09f0*/  STS.128 [R36+0x1000], R48 ;  /* 0x0010003024007388 */ /* 0x0043e80000000c00 */
[----:B------:R1:W-:Y:S01]  /*0a00*/  STS.128 [R36+0x1800], R52 ;  /* 0x0018003424007388 */ /* 0x0003e20000000c00 */
[----:B------:R-:W-:Y:S06]  /*0a10*/  BAR.SYNC.DEFER_BLOCKING 0x0 ;  /* 0x0000000000007b1d */ /* 0x000fec0000010000 */
.L_x_1:
[----:B-1----:R-:W-:Y:S04]  /*0a20*/  LDS.128 R36, [R152+UR5+-0x80] ;  /* 0xffff800598247984 */ /* 0x002fe80008000c00 */
[----:B------:R-:W0:Y:S04]  /*0a30*/  LDS.128 R48, [R151+UR5+-0x80] ;  /* 0xffff800597307984 */ /* 0x000e280008000c00 */
[----:B------:R-:W1:Y:S04]  /*0a40*/  LDS.128 R40, [R152+UR5+-0x70] ;  /* 0xffff900598287984 */ /* 0x000e680008000c00 */
[----:B------:R-:W2:Y:S01]  /*0a50*/  LDS.128 R44, [R151+UR5+-0x40] ;  /* 0xffffc005972c7984 */ /* 0x000ea20008000c00 */
[----:B0-----:R-:W-:Y:S01]  /*0a60*/  FFMA R148, R36, R48, R148 ;  /* 0x0000003024947223 */ /* 0x001fe20000000094 */
[C---:B------:R-:W-:Y:S01]  /*0a70*/  FFMA R144, R48.reuse, R37, R144 ;  /* 0x0000002530907223 */ /* 0x040fe20000000090 */
[C---:B------:R-:W-:Y:S01]  /*0a80*/  FFMA R140, R48.reuse, R38, R140 ;  /* 0x00000026308c7223 */ /* 0x040fe2000000008c */
[----:B------:R-:W-:Y:S01]  /*0a90*/  FFMA R136, R48, R39, R136 ;  /* 0x0000002730887223 */ /* 0x000fe20000000088 */
[----:B-1----:R-:W-:Y:S01]  /*0aa0*/  FFMA R132, R40, R48, R132 ;  /* 0x0000003028847223 */ /* 0x002fe20000000084 */
[C---:B------:R-:W-:Y:S01]  /*0ab0*/  FFMA R128, R48.reuse, R41, R128 ;  /* 0x0000002930807223 */ /* 0x040fe20000000080 */
[C---:B------:R-:W-:Y:S01]  /*0ac0*/  FFMA R124, R48.reuse, R42, R124 ;  /* 0x0000002a307c7223 */ /* 0x040fe2000000007c */
[----:B------:R-:W-:Y:S01]  /*0ad0*/  FFMA R120, R48, R43, R120 ;  /* 0x0000002b30787223 */ /* 0x000fe20000000078 */
[-C--:B------:R-:W-:Y:S01]  /*0ae0*/  FFMA R147, R36, R49.reuse, R147 ;  /* 0x0000003124937223 */ /* 0x080fe20000000093 */
[-C--:B------:R-:W-:Y:S01]  /*0af0*/  FFMA R143, R37, R49.reuse, R143 ;  /* 0x00000031258f7223 */ /* 0x080fe2000000008f */
[-C--:B------:R-:W-:Y:S01]  /*0b00*/  FFMA R139, R38, R49.reuse, R139 ;  /* 0x00000031268b7223 */ /* 0x080fe2000000008b */
[-C--:B------:R-:W-:Y:S01]  /*0b10*/  FFMA R135, R39, R49.reuse, R135 ;  /* 0x0000003127877223 */ /* 0x080fe20000000087 */
[-C--:B------:R-:W-:Y:S01]  /*0b20*/  FFMA R131, R40, R49.reuse, R131 ;  /* 0x0000003128837223 */ /* 0x080fe20000000083 */
[-C--:B------:R-:W-:Y:S01]  /*0b30*/  FFMA R127, R41, R49.reuse, R127 ;  /* 0x00000031297f7223 */ /* 0x080fe2000000007f */
[-C--:B------:R-:W-:Y:S01]  /*0b40*/  FFMA R123, R42, R49.reuse, R123 ;  /* 0x000000312a7b7223 */ /* 0x080fe2000000007b */
        /* <DEDUP_REMOVED lines=17> */
[----:B--2---:R-:W-:Y:S01]  /*0c60*/  FFMA R116, R36, R44, R116 ;  /* 0x0000002c24747223 */ /* 0x004fe20000000074 */
[C---:B------:R-:W-:Y:S01]  /*0c70*/  FFMA R112, R44.reuse, R37, R112 ;  /* 0x000000252c707223 */ /* 0x040fe20000000070 */
[C---:B------:R-:W-:Y:S01]  /*0c80*/  FFMA R108, R44.reuse, R38, R108 ;  /* 0x000000262c6c7223 */ /* 0x040fe2000000006c */
[----:B------:R-:W-:Y:S01]  /*0c90*/  FFMA R104, R44, R39, R104 ;  /* 0x000000272c687223 */ /* 0x000fe20000000068 */
[----:B------:R-:W-:Y:S01]  /*0ca0*/  FFMA R100, R40, R44, R100 ;  /* 0x0000002c28647223 */ /* 0x000fe20000000064 */
        /* <DEDUP_REMOVED lines=27> */
[----:B------:R-:W0:Y:S04]  /*0e60*/  LDS.128 R48, [R151+UR5] ;  /* 0x0000000597307984 */ /* 0x000e280008000c00 */
[----:B------:R-:W1:Y:S01]  /*0e70*/  LDS.128 R44, [R151+UR5+0x40] ;  /* 0x00004005972c7984 */ /* 0x000e620008000c00 */
[----:B------:R-:W-:-:S04]  /*0e80*/  UIADD3 UR5, UPT, UPT, UR5, 0x200, URZ ;  /* 0x0000020005057890 */ /* 0x000fc8000fffe0ff */
[----:B------:R-:W-:Y:S01]  /*0e90*/  UISETP.NE.AND UP0, UPT, UR5, 0x2080, UPT ;  /* 0x000020800500788c */ /* 0x000fe2000bf05270 */
[----:B0-----:R-:W-:Y:S01]  /*0ea0*/  FFMA R84, R36, R48, R84 ;  /* 0x0000003024547223 */ /* 0x001fe20000000054 */
        /* <DEDUP_REMOVED lines=31> */
[C---:B-1----:R-:W-:Y:S01]  /*10a0*/  FFMA R30, R36.reuse, R44, R30 ;  /* 0x0000002c241e7223 */ /* 0x042fe2000000001e */
[C---:B------:R-:W-:Y:S01]  /*10b0*/  FFMA R28, R36.reuse, R45, R28 ;  /* 0x0000002d241c7223 */ /* 0x040fe2000000001c */
[CC--:B------:R-:W-:Y:S01]  /*10c0*/  FFMA R29, R36.reuse, R46.reuse, R29 ;  /* 0x0000002e241d7223 */ /* 0x0c0fe2000000001d */
[----:B------:R-:W-:Y:S01]  /*10d0*/  FFMA R31, R36, R47, R31 ;  /* 0x0000002f241f7223 */ /* 0x000fe2000000001f */
[C---:B------:R-:W-:Y:S01]  /*10e0*/  FFMA R26, R44.reuse, R37, R26 ;  /* 0x000000252c1a7223 */ /* 0x040fe2000000001a */
[C---:B------:R-:W-:Y:S01]  /*10f0*/  FFMA R24, R37.reuse, R45, R24 ;  /* 0x0000002d25187223 */ /* 0x040fe20000000018 */
[C---:B------:R-:W-:Y:S01]  /*1100*/  FFMA R25, R37.reuse, R46, R25 ;  /* 0x0000002e25197223 */ /* 0x040fe20000000019 */
[----:B------:R-:W-:Y:S01]  /*1110*/  FFMA R27, R37, R47, R27 ;  /* 0x0000002f251b7223 */ /* 0x000fe2000000001b */
[----:B------:R-:W-:Y:S01]  /*1120*/  FFMA R22, R44, R38, R22 ;  /* 0x000000262c167223 */ /* 0x000fe20000000016 */
[C---:B------:R-:W-:Y:S01]  /*1130*/  FFMA R20, R38.reuse, R45, R20 ;  /* 0x0000002d26147223 */ /* 0x040fe20000000014 */
[CC--:B------:R-:W-:Y:S01]  /*1140*/  FFMA R21, R38.reuse, R46.reuse, R21 ;  /* 0x0000002e26157223 */ /* 0x0c0fe20000000015 */
[----:B------:R-:W-:Y:S01]  /*1150*/  FFMA R23, R38, R47, R23 ;  /* 0x0000002f26177223 */ /* 0x000fe20000000017 */
[----:B------:R-:W-:Y:S01]  /*1160*/  FFMA R18, R44, R39, R18 ;  /* 0x000000272c127223 */ /* 0x000fe20000000012 */
[C---:B------:R-:W-:Y:S01]  /*1170*/  FFMA R16, R39.reuse, R45, R16 ;  /* 0x0000002d27107223 */ /* 0x040fe20000000010 */
[C---:B------:R-:W-:Y:S01]  /*1180*/  FFMA R17, R39.reuse, R46, R17 ;  /* 0x0000002e27117223 */ /* 0x040fe20000000011 */
[----:B------:R-:W-:Y:S01]  /*1190*/  FFMA R19, R39, R47, R19 ;  /* 0x0000002f27137223 */ /* 0x000fe20000000013 */
[C---:B------:R-:W-:Y:S01]  /*11a0*/  FFMA R14, R40.reuse, R44, R14 ;  /* 0x0000002c280e7223 */ /* 0x040fe2000000000e */
        /* <DEDUP_REMOVED lines=15> */
[----:B------:R-:W-:Y:S06]  /*12a0*/  BRA.U UP0, `(.L_x_1) ;  /* 0xfffffff500dc7547 */ /* 0x000fec000b83ffff */
[----:B------:R-:W-:Y:S01]  /*12b0*/  SHF.L.U32 R149, R149, 0x4, RZ ;  /* 0x0000000495957819 */ /* 0x000fe200000006ff */
[----:B------:R-:W-:Y:S01]  /*12c0*/  BAR.SYNC.DEFER_BLOCKING 0x0 ;  /* 0x0000000000007b1d */ /* 0x000fe20000010000 */
[----:B------:R-:W-:-:S03]  /*12d0*/  IADD3 R160, P0, PT, R160, 0x40, RZ ;  /* 0x00000040a0a07810 */ /* 0x000fc60007f1e0ff */
[----:B------:R-:W-:Y:S01]  /*12e0*/  IMAD.WIDE R162, R149, 0x4, R162 ;  /* 0x0000000495a27825 */ /* 0x000fe200078e02a2 */
[----:B------:R-:W-:Y:S01]  /*12f0*/  IADD3.X R161, PT, PT, RZ, R161, RZ, P0, !PT ;  /* 0x000000a1ffa17210 */ /* 0x000fe200007fe4ff */
[----:B------:R-:W-:Y:S08]  /*1300*/  @!P1 BRA `(.L_x_2) ;  /* 0xfffffff000ec9947 */ /* 0x000ff0000383ffff */
.L_x_0:
[----:B------:R-:W-:Y:S01]  /*1310*/  S2UR UR4, SR_CTAID.Y ;  /* 0x00000000000479c3 */ /* 0x000fe20000002600 */
[----:B------:R-:W0:Y:S01]  /*1320*/  LDCU UR12, c[0x0][0x384] ;  /* 0x00007080ff0c77ac */ /* 0x000e220008000800 */
[C---:B------:R-:W-:Y:S02]  /*1330*/  SHF.L.U32 R36, R150.reuse, 0x1, RZ ;  /* 0x0000000196247819 */ /* 0x040fe400000006ff */
[----:B------:R-:W-:Y:S01]  /*1340*/  SHF.L.U32 R39, R150, 0x2, RZ ;  /* 0x0000000296277819 */ /* 0x000fe200000006ff */
[----:B------:R-:W1:Y:S01]  /*1350*/  LDCU.64 UR6, c[0x0][0x3a8] ;  /* 0x00007500ff0677ac */ /* 0x000e620008000a00 */
[C---:B------:R-:W-:Y:S02]  /*1360*/  LOP3.LUT R37, R36.reuse, 0x38, RZ, 0xc0, !PT ;  /* 0x0000003824257812 */ /* 0x040fe400078ec0ff */
[----:B------:R-:W2:Y:S01]  /*1370*/  S2UR UR5, SR_CTAID.X ;  /* 0x00000000000579c3 */ /* 0x000ea20000002500 */
[----:B------:R-:W-:Y:S01]  /*1380*/  LOP3.LUT R36, R36, 0x40, RZ, 0xc0, !PT ;  /* 0x0000004024247812 */ /* 0x000fe200078ec0ff */
[----:B------:R-:W3:Y:S01]  /*1390*/  LDCU UR10, c[0x0][0x3a0] ;  /* 0x00007400ff0a77ac */ /* 0x000ee20008000800 */
[----:B------:R-:W-:-:S02]  /*13a0*/  LOP3.LUT R37, R37, 0x40, R150, 0xf8, !PT ;  /* 0x0000004025257812 */ /* 0x000fc400078ef896 */
[----:B------:R-:W-:Y:S01]  /*13b0*/  LOP3.LUT R36, R36, 0xc, R39, 0xf8, !PT ;  /* 0x0000000c24247812 */ /* 0x000fe200078ef827 */
[----:B------:R-:W4:Y:S04]  /*13c0*/  LDCU UR11, c[0x0][0x38c] ;  /* 0x00007180ff0b77ac */ /* 0x000f280008000800 */
[----:B0-----:R-:W-:Y:S01]  /*13d0*/  IMAD R40, R37, UR12, R36 ;  /* 0x0000000c25287c24 */ /* 0x001fe2000f8e0224 */
[----:B--2---:R-:W-:-:S04]  /*13e0*/  UIMAD UR4, UR4, UR12, UR5 ;  /* 0x0000000c040472a4 */ /* 0x004fc8000f8e0205 */
[----:B------:R-:W-:-:S04]  /*13f0*/  USHF.L.U32 UR4, UR4, 0x7, URZ ;  /* 0x0000000704047899 */ /* 0x000fc800080006ff */
[----:B------:R-:W-:Y:S02]  /*1400*/  USHF.R.S32.HI UR5, URZ, 0x1f, UR4 ;  /* 0x0000001fff057899 */ /* 0x000fe40008011404 */
[----:B------:R-:W-:-:S04]  /*1410*/  IADD3 R36, P0, PT, R40, UR4, RZ ;  /* 0x0000000428247c10 */ /* 0x000fc8000ff1e0ff */
[----:B------:R-:W-:Y:S02]  /*1420*/  LEA.HI.X.SX32 R37, R40, UR5, 0x1, P0 ;  /* 0x0000000528257c11 */ /* 0x000fe400080f0eff */
[----:B-1----:R-:W-:-:S04]  /*1430*/  LEA R42, P0, R36, UR6, 0x2 ;  /* 0x00000006242a7c11 */ /* 0x002fc8000f8010ff */
[----:B------:R-:W-:-:S05]  /*1440*/  LEA.HI.X R43, R36, UR7, R37, 0x2, P0 ;  /* 0x00000007242b7c11 */ /* 0x000fca00080f1425 */
[----:B------:R-:W3:Y:S01]  /*1450*/  LDG.E.128 R36, desc[UR8][R42.64] ;  /* 0x000000082a247981 */ /* 0x000ee2000c1e1d00 */
[----:B------:R-:W-:-:S04]  /*1460*/  IADD3 R48, PT, PT, R40, UR12, RZ ;  /* 0x0000000c28307c10 */ /* 0x000fc8000fffe0ff */
[----:B------:R-:W-:-:S04]  /*1470*/  IADD3 R41, P0, PT, R48, UR4, RZ ;  /* 0x0000000430297c10 */ /* 0x000fc8000ff1e0ff */
[----:B------:R-:W-:Y:S02]  /*1480*/  LEA.HI.X.SX32 R44, R48, UR5, 0x1, P0 ;  /* 0x00000005302c7c11 */ /* 0x000fe400080f0eff */
[----:B------:R-:W-:-:S04]  /*1490*/  LEA R40, P0, R41, UR6, 0x2 ;  /* 0x0000000629287c11 */ /* 0x000fc8000f8010ff */
[----:B------:R-:W-:Y:S01]  /*14a0*/  LEA.HI.X R41, R41, UR7, R44, 0x2, P0 ;  /* 0x0000000729297c11 */ /* 0x000fe200080f142c */
[----:B---3--:R-:W-:Y:S01]  /*14b0*/  FMUL R45, R36, UR10 ;  /* 0x0000000a242d7c20 */ /* 0x008fe20008400000 */
[----:B------:R-:W-:Y:S01]  /*14c0*/  FMUL R44, R37, UR10 ;  /* 0x0000000a252c7c20 */ /* 0x000fe20008400000 */
[----:B------:R-:W-:Y:S01]  /*14d0*/  FMUL R47, R38, UR10 ;  /* 0x0000000a262f7c20 */ /* 0x000fe20008400000 */
[----:B------:R-:W-:Y:S01]  /*14e0*/  FMUL R46, R39, UR10 ;  /* 0x0000000a272e7c20 */ /* 0x000fe20008400000 */
[----:B----4-:R-:W-:Y:S01]  /*14f0*/  FFMA R36, R148, UR11, R45 ;  /* 0x0000000b94247c23 */ /* 0x010fe2000800002d */
[----:B------:R-:W-:Y:S01]  /*1500*/  FFMA R37, R147, UR11, R44 ;  /* 0x0000000b93257c23 */ /* 0x000fe2000800002c */
[----:B------:R-:W-:Y:S01]  /*1510*/  FFMA R38, R146, UR11, R47 ;  /* 0x0000000b92267c23 */ /* 0x000fe2000800002f */
[----:B------:R-:W-:-:S05]  /*1520*/  FFMA R39, R145, UR11, R46 ;  /* 0x0000000b91277c23 */ /* 0x000fca000800002e */
[----:B------:R0:W-:Y:S04]  /*1530*/  STG.E.128 desc[UR8][R42.64], R36 ;  /* 0x000000242a007986 */ /* 0x0001e8000c101d08 */
[----:B0-----:R-:W2:Y:S01]  /*1540*/  LDG.E.128 R36, desc[UR8][R40.64] ;  /* 0x0000000828247981 */ /* 0x001ea2000c1e1d00 */
[----:B------:R-:W-:-:S04]  /*1550*/  IADD3 R50, PT, PT, R48, UR12, RZ ;  /* 0x0000000c30327c10 */ /* 0x000fc8000fffe0ff */
[----:B------:R-:W-:-:S04]  /*1560*/  IADD3 R45, P0, PT, R50, UR4, RZ ;  /* 0x00000004322d7c10 */ /* 0x000fc8000ff1e0ff */
[----:B------:R-:W-:Y:S02]  /*1570*/  LEA.HI.X.SX32 R46, R50, UR5, 0x1, P0 ;  /* 0x00000005322e7c11 */ /* 0x000fe400080f0eff */
[----:B------:R-:W-:-:S04]  /*1580*/  LEA R44, P0, R45, UR6, 0x2 ;  /* 0x000000062d2c7c11 */ /* 0x000fc8000f8010ff */
[----:B------:R-:W-:Y:S01]  /*1590*/  LEA.HI.X R45, R45, UR7, R46, 0x2, P0 ;  /* 0x000000072d2d7c11 */ /* 0x000fe200080f142e */
[----:B--2---:R-:W-:Y:S01]  /*15a0*/  FMUL R47, R36, UR10 ;  /* 0x0000000a242f7c20 */ /* 0x004fe20008400000 */
[----:B------:R-:W-:Y:S01]  /*15b0*/  FMUL R46, R37, UR10 ;  /* 0x0000000a252e7c20 */ /* 0x000fe20008400000 */
[----:B------:R-:W-:Y:S01]  /*15c0*/  FMUL R49, R38, UR10 ;  /* 0x0000000a26317c20 */ /* 0x000fe20008400000 */
[----:B------:R-:W-:Y:S01]  /*15d0*/  FMUL R48, R39, UR10 ;  /* 0x0000000a27307c20 */ /* 0x000fe20008400000 */
[----:B------:R-:W-:Y:S01]  /*15e0*/  FFMA R36, R144, UR11, R47 ;  /* 0x0000000b90247c23 */ /* 0x000fe2000800002f */
        /* <DEDUP_REMOVED lines=79> */
[----:B0-----:R-:W2:Y:S02]  /*1ae0*/  LDG.E.128 R36, desc[UR8][R54.64] ;  /* 0x0000000836247981 */ /* 0x001ea4000c1e1d00 */
        /* <DEDUP_REMOVED lines=169> */
[----:B------:R-:W2:Y:S02]  /*2580*/  LDG.E.128 R32, desc[UR8][R42.64+0xc0] ;  /* 0x0000c0082a207981 */ /* 0x000ea4000c1e1d00 */
        /* <DEDUP_REMOVED lines=9> */
[----:B------:R-:W0:Y:S02]  /*2620*/  LDG.E.128 R28, desc[UR8][R40.64+0xc0] ;  /* 0x0000c008281c7981 */ /* 0x000e24000c1e1d00 */
[----:B0-----:R-:W-:Y:S01]  /*2630*/  FMUL R37, R28, UR10 ;  /* 0x0000000a1c257c20 */ /* 0x001fe20008400000 */
        /* <DEDUP_REMOVED lines=8> */
[----:B------:R-:W1:Y:S02]  /*26c0*/  LDG.E.128 R24, desc[UR8][R44.64+0xc0] ;  /* 0x0000c0082c187981 */ /* 0x000e64000c1e1d00 */
[----:B-1----:R-:W-:Y:S01]  /*26d0*/  FMUL R33, R24, UR10 ;  /* 0x0000000a18217c20 */ /* 0x002fe20008400000 */
        /* <DEDUP_REMOVED lines=47> */
[----:B------:R-:W-:Y:S04]  /*29d0*/  STG.E.128 desc[UR8][R52.64+0xc0], R8 ;  /* 0x0000c00834007986 */ /* 0x000fe8000c101d08 */
[----:B------:R-:W2:Y:S02]  /*29e0*/  LDG.E.128 R4, desc[UR8][R54.64+0xc0] ;  /* 0x0000c00836047981 */ /* 0x000ea4000c1e1d00 */
[----:B--2---:R-:W-:Y:S01]  /*29f0*/  FMUL R4, R4, UR10 ;  /* 0x0000000a04047c20 */ /* 0x004fe20008400000 */
[----:B------:R-:W-:Y:S01]  /*2a00*/  FMUL R5, R5, UR10 ;  /* 0x0000000a05057c20 */ /* 0x000fe20008400000 */
[----:B0-----:R-:W-:Y:S01]  /*2a10*/  FMUL R13, R6, UR10 ;  /* 0x0000000a060d7c20 */ /* 0x001fe20008400000 */
[----:B------:R-:W-:Y:S01]  /*2a20*/  FMUL R7, R7, UR10 ;  /* 0x0000000a07077c20 */ /* 0x000fe20008400000 */
[----:B------:R-:W-:Y:S01]  /*2a30*/  FFMA R4, R3, UR11, R4 ;  /* 0x0000000b03047c23 */ /* 0x000fe20008000004 */
[----:B------:R-:W-:Y:S01]  /*2a40*/  FFMA R5, R0, UR11, R5 ;  /* 0x0000000b00057c23 */ /* 0x000fe20008000005 */
[----:B------:R-:W-:Y:S01]  /*2a50*/  FFMA R6, R2, UR11, R13 ;  /* 0x0000000b02067c23 */ /* 0x000fe2000800000d */
[----:B------:R-:W-:-:S05]  /*2a60*/  FFMA R7, R60, UR11, R7 ;  /* 0x0000000b3c077c23 */ /* 0x000fca0008000007 */
[----:B------:R-:W-:Y:S01]  /*2a70*/  STG.E.128 desc[UR8][R54.64+0xc0], R4 ;  /* 0x0000c00436007986 */ /* 0x000fe2000c101d08 */
[----:B------:R-:W-:Y:S05]  /*2a80*/  EXIT ;  /* 0x000000000000794d */ /* 0x000fea0003800000 */
.L_x_3:
[----:B------:R-:W-:-:S00]  /*2a90*/  BRA `(.L_x_3) ;  /* 0xfffffffc00fc7947 */ /* 0x000fc0000383ffff */
[----:B------:R-:W-:-:S00]  /*2aa0*/  NOP ;  /* 0x0000000000007918 */ /* 0x000fc00000000000 */
        /* <DEDUP_REMOVED lines=13> */
.L_x_4:


//--------------------- .nv.shared._Z27sgemmLab4RegWarpTilingMatchILi128ELi128ELi16ELi8ELi4ELi8ELi4ELi1ELi4EEviiifPKfS1_fPf --------------------------
	.section	.nv.shared._Z27sgemmLab4RegWarpTilingMatchILi128ELi128ELi16ELi8ELi4ELi8ELi4ELi1ELi4EEviiifPKfS1_fPf,"aw",@nobits
	.sectionflags	@""
	.align	4
.nv.shared._Z27sgemmLab4RegWarpTilingMatchILi128ELi128ELi16ELi8ELi4ELi8ELi4ELi1ELi4EEviiifPKfS1_fPf:
	.zero		17408


//--------------------- .nv.shared.reserved.0     --------------------------
	.section	.nv.shared.reserved.0,"aw",@nobits
	.weak		__nv_reservedSMEM_offset_0_alias
	.size		__nv_reservedSMEM_offset_0_alias, 0, 64
	.other		__nv_reservedSMEM_offset_0_alias,@"STO_CUDA_RESERVED_SHARED STV_DEFAULT"
__nv_reservedSMEM_offset_0_alias:
	.zero		0
	.zero		64


//--------------------- .nv.constant0._Z27sgemmLab4RegWarpTilingMatchILi128ELi128ELi16ELi8ELi4ELi8ELi4ELi1ELi4EEviiifPKfS1_fPf --------------------------
	.section	.nv.constant0._Z27sgemmLab4RegWarpTilingMatchILi128ELi128ELi16ELi8ELi4ELi8ELi4ELi1ELi4EEviiifPKfS1_fPf,"a",@progbits
	.sectionflags	@""
	.align	4
.nv.constant0._Z27sgemmLab4RegWarpTilingMatchILi128ELi128ELi16ELi8ELi4ELi8ELi4ELi1ELi4EEviiifPKfS1_fPf:
	.zero		944


//--------------------- SYMBOLS --------------------------

	.type		.nv.reservedSmem.offset0,@object
	.size		.nv.reservedSmem.offset0,0x4
	.type		.nv.reservedSmem.cap,@object
	.size		.nv.reservedSmem.cap,0x4
